//
// Generated by NVIDIA NVVM Compiler
//
// Compiler Build ID: CL-36424714
// Cuda compilation tools, release 13.0, V13.0.88
// Based on NVVM 20.0.0
//

.version 9.0
.target sm_100
.address_size 64

	// .globl	_Z22bruteForceStage3KerneljtiPiS_
.const .align 4 .b8 deviceAllowedMoves[40] = {0, 0, 0, 0, 1, 0, 0, 0, 2, 0, 0, 0, 4, 0, 0, 0, 9, 0, 0, 0, 10, 0, 0, 0, 11, 0, 0, 0, 13, 0, 0, 0, 7, 0, 0, 0, 16};
.const .align 4 .b8 cornerPermutation[576] = {3, 0, 0, 0, 0, 0, 0, 0, 1, 0, 0, 0, 2, 0, 0, 0, 4, 0, 0, 0, 5, 0, 0, 0, 6, 0, 0, 0, 7, 0, 0, 0, 2, 0, 0, 0, 3, 0, 0, 0, 0, 0, 0, 0, 1, 0, 0, 0, 4, 0, 0, 0, 5, 0, 0, 0, 6, 0, 0, 0, 7, 0, 0, 0, 1, 0, 0, 0, 2, 0, 0, 0, 3, 0, 0, 0, 0, 0, 0, 0, 4, 0, 0, 0, 5, 0, 0, 0, 6, 0, 0, 0, 7, 0, 0, 0, 4, 0, 0, 0, 1, 0, 0, 0, 2, 0, 0, 0, 0, 0, 0, 0, 7, 0, 0, 0, 5, 0, 0, 0, 6, 0, 0, 0, 3, 0, 0, 0, 7, 0, 0, 0, 1, 0, 0, 0, 2, 0, 0, 0, 4, 0, 0, 0, 3, 0, 0, 0, 5, 0, 0, 0, 6, 0, 0, 0, 0, 0, 0, 0, 3, 0, 0, 0, 1, 0, 0, 0, 2, 0, 0, 0, 7, 0, 0, 0, 0, 0, 0, 0, 5, 0, 0, 0, 6, 0, 0, 0, 4, 0, 0, 0, 1, 0, 0, 0, 5, 0, 0, 0, 2, 0, 0, 0, 3, 0, 0, 0, 0, 0, 0, 0, 4, 0, 0, 0, 6, 0, 0, 0, 7, 0, 0, 0, 5, 0, 0, 0, 4, 0, 0, 0, 2, 0, 0, 0, 3, 0, 0, 0, 1, 0, 0, 0, 0, 0, 0, 0, 6, 0, 0, 0, 7, 0, 0, 0, 4, 0, 0, 0, 0, 0, 0, 0, 2, 0, 0, 0, 3, 0, 0, 0, 5, 0, 0, 0, 1, 0, 0, 0, 6, 0, 0, 0, 7, 0, 0, 0, 0, 0, 0, 0, 1, 0, 0, 0, 2, 0, 0, 0, 3, 0, 0, 0, 5, 0, 0, 0, 6, 0, 0, 0, 7, 0, 0, 0, 4, 0, 0, 0, 0, 0, 0, 0, 1, 0, 0, 0, 2, 0, 0, 0, 3, 0, 0, 0, 6, 0, 0, 0, 7, 0, 0, 0, 4, 0, 0, 0, 5, 0, 0, 0, 0, 0, 0, 0, 1, 0, 0, 0, 2, 0, 0, 0, 3, 0, 0, 0, 7, 0, 0, 0, 4, 0, 0, 0, 5, 0, 0, 0, 6, 0, 0, 0, 0, 0, 0, 0, 2, 0, 0, 0, 6, 0, 0, 0, 3, 0, 0, 0, 4, 0, 0, 0, 1, 0, 0, 0, 5, 0, 0, 0, 7, 0, 0, 0, 0, 0, 0, 0, 6, 0, 0, 0, 5, 0, 0, 0, 3, 0, 0, 0, 4, 0, 0, 0, 2, 0, 0, 0, 1, 0, 0, 0, 7, 0, 0, 0, 0, 0, 0, 0, 5, 0, 0, 0, 1, 0, 0, 0, 3, 0, 0, 0, 4, 0, 0, 0, 6, 0, 0, 0, 2, 0, 0, 0, 7, 0, 0, 0, 0, 0, 0, 0, 1, 0, 0, 0, 3, 0, 0, 0, 7, 0, 0, 0, 4, 0, 0, 0, 5, 0, 0, 0, 2, 0, 0, 0, 6, 0, 0, 0, 0, 0, 0, 0, 1, 0, 0, 0, 7, 0, 0, 0, 6, 0, 0, 0, 4, 0, 0, 0, 5, 0, 0, 0, 3, 0, 0, 0, 2, 0, 0, 0, 0, 0, 0, 0, 1, 0, 0, 0, 6, 0, 0, 0, 2, 0, 0, 0, 4, 0, 0, 0, 5, 0, 0, 0, 7, 0, 0, 0, 3};
.const .align 4 .b8 edgePermutation[864] = {3, 0, 0, 0, 0, 0, 0, 0, 1, 0, 0, 0, 2, 0, 0, 0, 4, 0, 0, 0, 5, 0, 0, 0, 6, 0, 0, 0, 7, 0, 0, 0, 8, 0, 0, 0, 9, 0, 0, 0, 10, 0, 0, 0, 11, 0, 0, 0, 2, 0, 0, 0, 3, 0, 0, 0, 0, 0, 0, 0, 1, 0, 0, 0, 4, 0, 0, 0, 5, 0, 0, 0, 6, 0, 0, 0, 7, 0, 0, 0, 8, 0, 0, 0, 9, 0, 0, 0, 10, 0, 0, 0, 11, 0, 0, 0, 1, 0, 0, 0, 2, 0, 0, 0, 3, 0, 0, 0, 0, 0, 0, 0, 4, 0, 0, 0, 5, 0, 0, 0, 6, 0, 0, 0, 7, 0, 0, 0, 8, 0, 0, 0, 9, 0, 0, 0, 10, 0, 0, 0, 11, 0, 0, 0, 8, 0, 0, 0, 1, 0, 0, 0, 2, 0, 0, 0, 3, 0, 0, 0, 11, 0, 0, 0, 5, 0, 0, 0, 6, 0, 0, 0, 7, 0, 0, 0, 4, 0, 0, 0, 9, 0, 0, 0, 10, 0, 0, 0, 0, 0, 0, 0, 4, 0, 0, 0, 1, 0, 0, 0, 2, 0, 0, 0, 3, 0, 0, 0, 0, 0, 0, 0, 5, 0, 0, 0, 6, 0, 0, 0, 7, 0, 0, 0, 11, 0, 0, 0, 9, 0, 0, 0, 10, 0, 0, 0, 8, 0, 0, 0, 11, 0, 0, 0, 1, 0, 0, 0, 2, 0, 0, 0, 3, 0, 0, 0, 8, 0, 0, 0, 5, 0, 0, 0, 6, 0, 0, 0, 7, 0, 0, 0, 0, 0, 0, 0, 9, 0, 0, 0, 10, 0, 0, 0, 4, 0, 0, 0, 0, 0, 0, 0, 9, 0, 0, 0, 2, 0, 0, 0, 3, 0, 0, 0, 4, 0, 0, 0, 8, 0, 0, 0, 6, 0, 0, 0, 7, 0, 0, 0, 1, 0, 0, 0, 5, 0, 0, 0, 10, 0, 0, 0, 11, 0, 0, 0, 0, 0, 0, 0, 5, 0, 0, 0, 2, 0, 0, 0, 3, 0, 0, 0, 4, 0, 0, 0, 1, 0, 0, 0, 6, 0, 0, 0, 7, 0, 0, 0, 9, 0, 0, 0, 8, 0, 0, 0, 10, 0, 0, 0, 11, 0, 0, 0, 0, 0, 0, 0, 8, 0, 0, 0, 2, 0, 0, 0, 3, 0, 0, 0, 4, 0, 0, 0, 9, 0, 0, 0, 6, 0, 0, 0, 7, 0, 0, 0, 5, 0, 0, 0, 1, 0, 0, 0, 10, 0, 0, 0, 11, 0, 0, 0, 0, 0, 0, 0, 1, 0, 0, 0, 2, 0, 0, 0, 3, 0, 0, 0, 5, 0, 0, 0, 6, 0, 0, 0, 7, 0, 0, 0, 4, 0, 0, 0, 8, 0, 0, 0, 9, 0, 0, 0, 10, 0, 0, 0, 11, 0, 0, 0, 0, 0, 0, 0, 1, 0, 0, 0, 2, 0, 0, 0, 3, 0, 0, 0, 6, 0, 0, 0, 7, 0, 0, 0, 4, 0, 0, 0, 5, 0, 0, 0, 8, 0, 0, 0, 9, 0, 0, 0, 10, 0, 0, 0, 11, 0, 0, 0, 0, 0, 0, 0, 1, 0, 0, 0, 2, 0, 0, 0, 3, 0, 0, 0, 7, 0, 0, 0, 4, 0, 0, 0, 5, 0, 0, 0, 6, 0, 0, 0, 8, 0, 0, 0, 9, 0, 0, 0, 10, 0, 0, 0, 11, 0, 0, 0, 0, 0, 0, 0, 1, 0, 0, 0, 10, 0, 0, 0, 3, 0, 0, 0, 4, 0, 0, 0, 5, 0, 0, 0, 9, 0, 0, 0, 7, 0, 0, 0, 8, 0, 0, 0, 2, 0, 0, 0, 6, 0, 0, 0, 11, 0, 0, 0, 0, 0, 0, 0, 1, 0, 0, 0, 6, 0, 0, 0, 3, 0, 0, 0, 4, 0, 0, 0, 5, 0, 0, 0, 2, 0, 0, 0, 7, 0, 0, 0, 8, 0, 0, 0, 10, 0, 0, 0, 9, 0, 0, 0, 11, 0, 0, 0, 0, 0, 0, 0, 1, 0, 0, 0, 9, 0, 0, 0, 3, 0, 0, 0, 4, 0, 0, 0, 5, 0, 0, 0, 10, 0, 0, 0, 7, 0, 0, 0, 8, 0, 0, 0, 6, 0, 0, 0, 2, 0, 0, 0, 11, 0, 0, 0, 0, 0, 0, 0, 1, 0, 0, 0, 2, 0, 0, 0, 11, 0, 0, 0, 4, 0, 0, 0, 5, 0, 0, 0, 6, 0, 0, 0, 10, 0, 0, 0, 8, 0, 0, 0, 9, 0, 0, 0, 3, 0, 0, 0, 7, 0, 0, 0, 0, 0, 0, 0, 1, 0, 0, 0, 2, 0, 0, 0, 7, 0, 0, 0, 4, 0, 0, 0, 5, 0, 0, 0, 6, 0, 0, 0, 3, 0, 0, 0, 8, 0, 0, 0, 9, 0, 0, 0, 11, 0, 0, 0, 10, 0, 0, 0, 0, 0, 0, 0, 1, 0, 0, 0, 2, 0, 0, 0, 10, 0, 0, 0, 4, 0, 0, 0, 5, 0, 0, 0, 6, 0, 0, 0, 11, 0, 0, 0, 8, 0, 0, 0, 9, 0, 0, 0, 7, 0, 0, 0, 3};
.const .align 2 .u16 targetMiddleSliceMask = 85;

.visible .entry _Z22bruteForceStage3KerneljtiPiS_(
	.param .u32 _Z22bruteForceStage3KerneljtiPiS__param_0,
	.param .u16 _Z22bruteForceStage3KerneljtiPiS__param_1,
	.param .u32 _Z22bruteForceStage3KerneljtiPiS__param_2,
	.param .u64 .ptr .align 1 _Z22bruteForceStage3KerneljtiPiS__param_3,
	.param .u64 .ptr .align 1 _Z22bruteForceStage3KerneljtiPiS__param_4
)
{
	.local .align 4 .b8 	__local_depot0[52];
	.reg .b64 	%SP;
	.reg .b64 	%SPL;
	.reg .pred 	%p<79>;
	.reg .b16 	%rs<54>;
	.reg .b32 	%r<197>;
	.reg .b64 	%rd<61>;

	mov.u64 	%SPL, __local_depot0;
	ld.param.u32 	%r191, [_Z22bruteForceStage3KerneljtiPiS__param_0];
	ld.param.u16 	%rs53, [_Z22bruteForceStage3KerneljtiPiS__param_1];
	ld.param.u32 	%r39, [_Z22bruteForceStage3KerneljtiPiS__param_2];
	ld.param.u64 	%rd27, [_Z22bruteForceStage3KerneljtiPiS__param_3];
	ld.param.u64 	%rd25, [_Z22bruteForceStage3KerneljtiPiS__param_4];
	cvta.to.global.u64 	%rd1, %rd27;
	add.u64 	%rd2, %SPL, 0;
	mov.u32 	%r40, %ctaid.x;
	mov.u32 	%r41, %ntid.x;
	mov.u32 	%r42, %tid.x;
	mad.lo.s32 	%r43, %r40, %r41, %r42;
	cvt.u64.u32 	%rd56, %r43;
	setp.lt.s32 	%p1, %r39, 1;
	mov.b64 	%rd55, 1;
	@%p1 bra 	$L__BB0_7;
	and.b32  	%r1, %r39, 3;
	setp.lt.u32 	%p2, %r39, 4;
	mov.b64 	%rd55, 1;
	@%p2 bra 	$L__BB0_4;
	and.b32  	%r44, %r39, 2147483644;
	neg.s32 	%r186, %r44;
	mov.b64 	%rd55, 1;
$L__BB0_3:
	mul.lo.s64 	%rd55, %rd55, 10000;
	add.s32 	%r186, %r186, 4;
	setp.ne.s32 	%p3, %r186, 0;
	@%p3 bra 	$L__BB0_3;
$L__BB0_4:
	setp.eq.s32 	%p4, %r1, 0;
	@%p4 bra 	$L__BB0_7;
	neg.s32 	%r187, %r1;
$L__BB0_6:
	.pragma "nounroll";
	mul.lo.s64 	%rd55, %rd55, 10;
	add.s32 	%r187, %r187, 1;
	setp.ne.s32 	%p5, %r187, 0;
	@%p5 bra 	$L__BB0_6;
$L__BB0_7:
	setp.le.u64 	%p6, %rd55, %rd56;
	@%p6 bra 	$L__BB0_28;
	setp.lt.s32 	%p7, %r39, 1;
	@%p7 bra 	$L__BB0_12;
	mov.b32 	%r189, -1;
	mov.b32 	%r188, 0;
	mov.u64 	%rd33, deviceAllowedMoves;
	mov.u64 	%rd38, cornerPermutation;
	mov.u64 	%rd41, edgePermutation;
$L__BB0_10:
	cvt.u32.u64 	%r47, %rd56;
	mul.hi.u32 	%r48, %r47, -858993459;
	shr.u32 	%r49, %r48, 3;
	mul.lo.s32 	%r50, %r49, 10;
	sub.s32 	%r51, %r47, %r50;
	mul.wide.u32 	%rd32, %r51, 4;
	add.s64 	%rd34, %rd33, %rd32;
	ld.const.u32 	%r11, [%rd34];
	mul.hi.s32 	%r52, %r11, 1431655766;
	shr.u32 	%r53, %r52, 31;
	add.s32 	%r12, %r52, %r53;
	setp.eq.s32 	%p8, %r12, %r189;
	@%p8 bra 	$L__BB0_28;
	cvt.u64.u32 	%rd56, %r49;
	mul.wide.u32 	%rd35, %r188, 4;
	add.s64 	%rd36, %rd2, %rd35;
	st.local.u32 	[%rd36], %r11;
	mul.wide.s32 	%rd37, %r11, 32;
	add.s64 	%rd39, %rd38, %rd37;
	ld.const.u32 	%r57, [%rd39];
	mul.lo.s32 	%r58, %r57, 3;
	shr.u32 	%r59, %r191, %r58;
	and.b32  	%r60, %r59, 7;
	ld.const.u32 	%r61, [%rd39+4];
	mul.lo.s32 	%r62, %r61, 3;
	shr.u32 	%r63, %r191, %r62;
	shl.b32 	%r64, %r63, 3;
	and.b32  	%r65, %r64, 56;
	or.b32  	%r66, %r65, %r60;
	ld.const.u32 	%r67, [%rd39+8];
	mul.lo.s32 	%r68, %r67, 3;
	shr.u32 	%r69, %r191, %r68;
	shl.b32 	%r70, %r69, 6;
	and.b32  	%r71, %r70, 448;
	or.b32  	%r72, %r71, %r66;
	ld.const.u32 	%r73, [%rd39+12];
	mul.lo.s32 	%r74, %r73, 3;
	shr.u32 	%r75, %r191, %r74;
	shl.b32 	%r76, %r75, 9;
	and.b32  	%r77, %r76, 3584;
	or.b32  	%r78, %r77, %r72;
	ld.const.u32 	%r79, [%rd39+16];
	mul.lo.s32 	%r80, %r79, 3;
	shr.u32 	%r81, %r191, %r80;
	shl.b32 	%r82, %r81, 12;
	and.b32  	%r83, %r82, 28672;
	or.b32  	%r84, %r83, %r78;
	ld.const.u32 	%r85, [%rd39+20];
	mul.lo.s32 	%r86, %r85, 3;
	shr.u32 	%r87, %r191, %r86;
	shl.b32 	%r88, %r87, 15;
	and.b32  	%r89, %r88, 229376;
	or.b32  	%r90, %r89, %r84;
	ld.const.u32 	%r91, [%rd39+24];
	mul.lo.s32 	%r92, %r91, 3;
	shr.u32 	%r93, %r191, %r92;
	shl.b32 	%r94, %r93, 18;
	and.b32  	%r95, %r94, 1835008;
	or.b32  	%r96, %r95, %r90;
	ld.const.u32 	%r97, [%rd39+28];
	mul.lo.s32 	%r98, %r97, 3;
	shr.u32 	%r99, %r191, %r98;
	shl.b32 	%r100, %r99, 21;
	and.b32  	%r101, %r100, 14680064;
	or.b32  	%r191, %r101, %r96;
	cvt.u32.u16 	%r102, %rs53;
	mul.wide.s32 	%rd40, %r11, 48;
	add.s64 	%rd42, %rd41, %rd40;
	ld.const.u32 	%r103, [%rd42];
	shr.u32 	%r104, %r102, %r103;
	cvt.u16.u32 	%rs5, %r104;
	and.b16  	%rs6, %rs5, 1;
	ld.const.u32 	%r105, [%rd42+4];
	shr.u32 	%r106, %r102, %r105;
	cvt.u16.u32 	%rs7, %r106;
	shl.b16 	%rs8, %rs7, 1;
	and.b16  	%rs9, %rs8, 2;
	or.b16  	%rs10, %rs6, %rs9;
	ld.const.u32 	%r107, [%rd42+8];
	shr.u32 	%r108, %r102, %r107;
	cvt.u16.u32 	%rs11, %r108;
	shl.b16 	%rs12, %rs11, 2;
	and.b16  	%rs13, %rs12, 4;
	or.b16  	%rs14, %rs10, %rs13;
	ld.const.u32 	%r109, [%rd42+12];
	shr.u32 	%r110, %r102, %r109;
	cvt.u16.u32 	%rs15, %r110;
	shl.b16 	%rs16, %rs15, 3;
	and.b16  	%rs17, %rs16, 8;
	or.b16  	%rs18, %rs14, %rs17;
	ld.const.u32 	%r111, [%rd42+16];
	shr.u32 	%r112, %r102, %r111;
	cvt.u16.u32 	%rs19, %r112;
	shl.b16 	%rs20, %rs19, 4;
	and.b16  	%rs21, %rs20, 16;
	or.b16  	%rs22, %rs18, %rs21;
	ld.const.u32 	%r113, [%rd42+20];
	shr.u32 	%r114, %r102, %r113;
	cvt.u16.u32 	%rs23, %r114;
	shl.b16 	%rs24, %rs23, 5;
	and.b16  	%rs25, %rs24, 32;
	or.b16  	%rs26, %rs22, %rs25;
	ld.const.u32 	%r115, [%rd42+24];
	shr.u32 	%r116, %r102, %r115;
	cvt.u16.u32 	%rs27, %r116;
	shl.b16 	%rs28, %rs27, 6;
	and.b16  	%rs29, %rs28, 64;
	or.b16  	%rs30, %rs26, %rs29;
	ld.const.u32 	%r117, [%rd42+28];
	shr.u32 	%r118, %r102, %r117;
	cvt.u16.u32 	%rs31, %r118;
	shl.b16 	%rs32, %rs31, 7;
	and.b16  	%rs33, %rs32, 128;
	or.b16  	%rs34, %rs30, %rs33;
	ld.const.u32 	%r119, [%rd42+32];
	shr.u32 	%r120, %r102, %r119;
	cvt.u16.u32 	%rs35, %r120;
	shl.b16 	%rs36, %rs35, 8;
	and.b16  	%rs37, %rs36, 256;
	or.b16  	%rs38, %rs34, %rs37;
	ld.const.u32 	%r121, [%rd42+36];
	shr.u32 	%r122, %r102, %r121;
	cvt.u16.u32 	%rs39, %r122;
	shl.b16 	%rs40, %rs39, 9;
	and.b16  	%rs41, %rs40, 512;
	or.b16  	%rs42, %rs38, %rs41;
	ld.const.u32 	%r123, [%rd42+40];
	shr.u32 	%r124, %r102, %r123;
	cvt.u16.u32 	%rs43, %r124;
	shl.b16 	%rs44, %rs43, 10;
	and.b16  	%rs45, %rs44, 1024;
	or.b16  	%rs46, %rs42, %rs45;
	ld.const.u32 	%r125, [%rd42+44];
	shr.u32 	%r126, %r102, %r125;
	cvt.u16.u32 	%rs47, %r126;
	shl.b16 	%rs48, %rs47, 11;
	and.b16  	%rs49, %rs48, 2048;
	or.b16  	%rs53, %rs46, %rs49;
	add.s32 	%r188, %r188, 1;
	setp.ne.s32 	%p9, %r188, %r39;
	mov.u32 	%r189, %r12;
	@%p9 bra 	$L__BB0_10;
$L__BB0_12:
	ld.const.u16 	%rs50, [targetMiddleSliceMask];
	and.b16  	%rs51, %rs50, %rs53;
	setp.ne.s16 	%p10, %rs51, %rs50;
	@%p10 bra 	$L__BB0_28;
	and.b32  	%r127, %r191, 7;
	shr.u32 	%r16, %r191, 3;
	and.b32  	%r128, %r16, 7;
	shr.u32 	%r17, %r191, 6;
	and.b32  	%r129, %r17, 7;
	shr.u32 	%r18, %r191, 9;
	and.b32  	%r130, %r18, 7;
	shr.u32 	%r19, %r191, 12;
	and.b32  	%r131, %r19, 7;
	shr.u32 	%r20, %r191, 15;
	and.b32  	%r132, %r20, 7;
	shr.u32 	%r21, %r191, 18;
	and.b32  	%r133, %r21, 7;
	shr.u32 	%r22, %r191, 21;
	and.b32  	%r134, %r22, 7;
	setp.gt.u32 	%p11, %r127, %r128;
	setp.gt.u32 	%p12, %r127, %r129;
	xor.pred  	%p13, %p11, %p12;
	setp.gt.u32 	%p14, %r127, %r130;
	xor.pred  	%p15, %p13, %p14;
	setp.gt.u32 	%p16, %r127, %r131;
	xor.pred  	%p17, %p15, %p16;
	setp.gt.u32 	%p18, %r127, %r132;
	xor.pred  	%p19, %p17, %p18;
	setp.gt.u32 	%p20, %r127, %r133;
	xor.pred  	%p21, %p19, %p20;
	setp.gt.u32 	%p22, %r127, %r134;
	xor.pred  	%p23, %p21, %p22;
	setp.gt.u32 	%p24, %r128, %r129;
	xor.pred  	%p25, %p23, %p24;
	setp.gt.u32 	%p26, %r128, %r130;
	xor.pred  	%p27, %p25, %p26;
	setp.gt.u32 	%p28, %r128, %r131;
	xor.pred  	%p29, %p27, %p28;
	setp.gt.u32 	%p30, %r128, %r132;
	xor.pred  	%p31, %p29, %p30;
	setp.gt.u32 	%p32, %r128, %r133;
	xor.pred  	%p33, %p31, %p32;
	setp.gt.u32 	%p34, %r128, %r134;
	xor.pred  	%p35, %p33, %p34;
	setp.gt.u32 	%p36, %r129, %r130;
	xor.pred  	%p37, %p35, %p36;
	setp.gt.u32 	%p38, %r129, %r131;
	xor.pred  	%p39, %p37, %p38;
	setp.gt.u32 	%p40, %r129, %r132;
	xor.pred  	%p41, %p39, %p40;
	setp.gt.u32 	%p42, %r129, %r133;
	xor.pred  	%p43, %p41, %p42;
	setp.gt.u32 	%p44, %r129, %r134;
	xor.pred  	%p45, %p43, %p44;
	setp.gt.u32 	%p46, %r130, %r131;
	xor.pred  	%p47, %p45, %p46;
	setp.gt.u32 	%p48, %r130, %r132;
	xor.pred  	%p49, %p47, %p48;
	setp.gt.u32 	%p50, %r130, %r133;
	xor.pred  	%p51, %p49, %p50;
	setp.gt.u32 	%p52, %r130, %r134;
	xor.pred  	%p53, %p51, %p52;
	setp.gt.u32 	%p54, %r131, %r132;
	xor.pred  	%p55, %p53, %p54;
	setp.gt.u32 	%p56, %r131, %r133;
	xor.pred  	%p57, %p55, %p56;
	setp.gt.u32 	%p58, %r131, %r134;
	xor.pred  	%p59, %p57, %p58;
	setp.gt.u32 	%p60, %r132, %r133;
	xor.pred  	%p61, %p59, %p60;
	setp.gt.u32 	%p62, %r132, %r134;
	xor.pred  	%p63, %p61, %p62;
	setp.le.u32 	%p64, %r133, %r134;
	xor.pred  	%p65, %p63, %p64;
	not.pred 	%p66, %p65;
	@%p66 bra 	$L__BB0_28;
	and.b32  	%r135, %r16, 5;
	xor.b32  	%r136, %r135, 1;
	or.b32  	%r137, %r191, %r17;
	and.b32  	%r138, %r137, 5;
	or.b32  	%r139, %r136, %r138;
	and.b32  	%r140, %r18, 5;
	xor.b32  	%r141, %r140, 1;
	or.b32  	%r142, %r141, %r139;
	and.b32  	%r143, %r19, 5;
	xor.b32  	%r144, %r143, 4;
	or.b32  	%r145, %r144, %r142;
	not.b32 	%r146, %r20;
	and.b32  	%r147, %r146, 5;
	or.b32  	%r148, %r147, %r145;
	and.b32  	%r149, %r21, 5;
	xor.b32  	%r150, %r149, 4;
	or.b32  	%r151, %r150, %r148;
	not.b32 	%r152, %r22;
	and.b32  	%r153, %r152, 5;
	or.b32  	%r154, %r153, %r151;
	setp.ne.s32 	%p67, %r154, 0;
	@%p67 bra 	$L__BB0_28;
	setp.lt.s32 	%p68, %r39, 1;
	cvta.to.global.u64 	%rd43, %rd25;
	atom.global.exch.b32 	%r155, [%rd43], 1;
	setp.ne.s32 	%p69, %r155, 0;
	or.pred  	%p70, %p69, %p68;
	@%p70 bra 	$L__BB0_28;
	and.b32  	%r23, %r39, 15;
	setp.lt.u32 	%p71, %r39, 16;
	mov.b32 	%r194, 0;
	@%p71 bra 	$L__BB0_19;
	and.b32  	%r194, %r39, 2147483632;
	neg.s32 	%r192, %r194;
	add.s64 	%rd58, %rd2, 32;
	add.s64 	%rd57, %rd1, 32;
$L__BB0_18:
	.pragma "nounroll";
	ld.local.u32 	%r157, [%rd58+-32];
	st.global.u32 	[%rd57+-32], %r157;
	ld.local.u32 	%r158, [%rd58+-28];
	st.global.u32 	[%rd57+-28], %r158;
	ld.local.u32 	%r159, [%rd58+-24];
	st.global.u32 	[%rd57+-24], %r159;
	ld.local.u32 	%r160, [%rd58+-20];
	st.global.u32 	[%rd57+-20], %r160;
	ld.local.u32 	%r161, [%rd58+-16];
	st.global.u32 	[%rd57+-16], %r161;
	ld.local.u32 	%r162, [%rd58+-12];
	st.global.u32 	[%rd57+-12], %r162;
	ld.local.u32 	%r163, [%rd58+-8];
	st.global.u32 	[%rd57+-8], %r163;
	ld.local.u32 	%r164, [%rd58+-4];
	st.global.u32 	[%rd57+-4], %r164;
	ld.local.u32 	%r165, [%rd58];
	st.global.u32 	[%rd57], %r165;
	ld.local.u32 	%r166, [%rd58+4];
	st.global.u32 	[%rd57+4], %r166;
	ld.local.u32 	%r167, [%rd58+8];
	st.global.u32 	[%rd57+8], %r167;
	ld.local.u32 	%r168, [%rd58+12];
	st.global.u32 	[%rd57+12], %r168;
	ld.local.u32 	%r169, [%rd58+16];
	st.global.u32 	[%rd57+16], %r169;
	ld.local.u32 	%r170, [%rd58+20];
	st.global.u32 	[%rd57+20], %r170;
	ld.local.u32 	%r171, [%rd58+24];
	st.global.u32 	[%rd57+24], %r171;
	ld.local.u32 	%r172, [%rd58+28];
	st.global.u32 	[%rd57+28], %r172;
	add.s32 	%r192, %r192, 16;
	add.s64 	%rd58, %rd58, 64;
	add.s64 	%rd57, %rd57, 64;
	setp.ne.s32 	%p72, %r192, 0;
	@%p72 bra 	$L__BB0_18;
$L__BB0_19:
	setp.eq.s32 	%p73, %r23, 0;
	@%p73 bra 	$L__BB0_28;
	and.b32  	%r29, %r39, 7;
	setp.lt.u32 	%p74, %r23, 8;
	@%p74 bra 	$L__BB0_22;
	mul.wide.u32 	%rd44, %r194, 4;
	add.s64 	%rd45, %rd2, %rd44;
	ld.local.u32 	%r173, [%rd45];
	add.s64 	%rd46, %rd1, %rd44;
	st.global.u32 	[%rd46], %r173;
	ld.local.u32 	%r174, [%rd45+4];
	st.global.u32 	[%rd46+4], %r174;
	ld.local.u32 	%r175, [%rd45+8];
	st.global.u32 	[%rd46+8], %r175;
	ld.local.u32 	%r176, [%rd45+12];
	st.global.u32 	[%rd46+12], %r176;
	ld.local.u32 	%r177, [%rd45+16];
	st.global.u32 	[%rd46+16], %r177;
	ld.local.u32 	%r178, [%rd45+20];
	st.global.u32 	[%rd46+20], %r178;
	ld.local.u32 	%r179, [%rd45+24];
	st.global.u32 	[%rd46+24], %r179;
	ld.local.u32 	%r180, [%rd45+28];
	st.global.u32 	[%rd46+28], %r180;
	add.s32 	%r194, %r194, 8;
$L__BB0_22:
	setp.eq.s32 	%p75, %r29, 0;
	@%p75 bra 	$L__BB0_28;
	and.b32  	%r32, %r39, 3;
	setp.lt.u32 	%p76, %r29, 4;
	@%p76 bra 	$L__BB0_25;
	mul.wide.u32 	%rd47, %r194, 4;
	add.s64 	%rd48, %rd2, %rd47;
	ld.local.u32 	%r181, [%rd48];
	add.s64 	%rd49, %rd1, %rd47;
	st.global.u32 	[%rd49], %r181;
	ld.local.u32 	%r182, [%rd48+4];
	st.global.u32 	[%rd49+4], %r182;
	ld.local.u32 	%r183, [%rd48+8];
	st.global.u32 	[%rd49+8], %r183;
	ld.local.u32 	%r184, [%rd48+12];
	st.global.u32 	[%rd49+12], %r184;
	add.s32 	%r194, %r194, 4;
$L__BB0_25:
	setp.eq.s32 	%p77, %r32, 0;
	@%p77 bra 	$L__BB0_28;
	mul.wide.u32 	%rd50, %r194, 4;
	add.s64 	%rd60, %rd1, %rd50;
	add.s64 	%rd59, %rd2, %rd50;
	neg.s32 	%r196, %r32;
$L__BB0_27:
	.pragma "nounroll";
	ld.local.u32 	%r185, [%rd59];
	st.global.u32 	[%rd60], %r185;
	add.s64 	%rd60, %rd60, 4;
	add.s64 	%rd59, %rd59, 4;
	add.s32 	%r196, %r196, 1;
	setp.ne.s32 	%p78, %r196, 0;
	@%p78 bra 	$L__BB0_27;
$L__BB0_28:
	ret;

}


// ===== COMPILED SASS (sm_100) =====

	.target	sm_100

	.elftype	@"ET_EXEC"


//--------------------- .note.nv.tkinfo           --------------------------
	.section	.note.nv.tkinfo,"",@"SHT_NOTE"
	.sectionflags	@"SHF_NOTE_NV_TKINFO"
	.tkinfo
        /*0018*/ 	.word	0x00000002
        /*0030*/ 	.string	""
        /*0030*/ 	.string	"ptxas"
        /*0030*/ 	.string	"Cuda compilation tools, release 13.0, V13.0.88"
        /*0030*/ 	.string	"Build cuda_13.0.r13.0/compiler.36424714_0"
        /*0030*/ 	.string	"-arch sm_100 -m 64 "



//--------------------- .note.nv.cuinfo           --------------------------
	.section	.note.nv.cuinfo,"",@"SHT_NOTE"
	.sectionflags	@"SHF_NOTE_NV_CUINFO"
        /*0018*/ 	.short	0x0002
        /*001a*/ 	.short	0x0064
        /*001c*/ 	.short	0x0082
	.zero		2


//--------------------- .nv.info                  --------------------------
	.section	.nv.info,"",@"SHT_CUDA_INFO"
	.align	4


	//----- nvinfo : EIATTR_REGCOUNT
	.align		4
        /*0000*/ 	.byte	0x04, 0x2f
        /*0002*/ 	.short	(.L_5 - .L_4)
	.align		4
.L_4:
        /*0004*/ 	.word	index@(_Z22bruteForceStage3KerneljtiPiS_)
        /*0008*/ 	.word	0x0000001e


	//----- nvinfo : EIATTR_FRAME_SIZE
	.align		4
.L_5:
        /*000c*/ 	.byte	0x04, 0x11
        /*000e*/ 	.short	(.L_7 - .L_6)
	.align		4
.L_6:
        /*0010*/ 	.word	index@(_Z22bruteForceStage3KerneljtiPiS_)
        /*0014*/ 	.word	0x00000038


	//----- nvinfo : EIATTR_MIN_STACK_SIZE
	.align		4
.L_7:
        /*0018*/ 	.byte	0x04, 0x12
        /*001a*/ 	.short	(.L_9 - .L_8)
	.align		4
.L_8:
        /*001c*/ 	.word	index@(_Z22bruteForceStage3KerneljtiPiS_)
        /*0020*/ 	.word	0x00000038
.L_9:


//--------------------- .nv.compat                --------------------------
	.section	.nv.compat,"",@"SHT_CUDA_COMPAT_INFO"
	.align	4
        /*0000*/ 	.byte	0x02, 0x09, 0x00, 0x00, 0x02, 0x02, 0x01, 0x00, 0x02, 0x05, 0x05, 0x00, 0x03, 0x07, 0x01, 0x01
        /*0010*/ 	.byte	0x02, 0x03, 0x00, 0x00, 0x02, 0x06, 0x01, 0x00, 0x04, 0x0b, 0x08, 0x00, 0x09, 0x00, 0x00, 0x00
        /*0020*/ 	.byte	0x00, 0x00, 0x00, 0x00


//--------------------- .nv.info._Z22bruteForceStage3KerneljtiPiS_ --------------------------
	.section	.nv.info._Z22bruteForceStage3KerneljtiPiS_,"",@"SHT_CUDA_INFO"
	.sectionflags	@""
	.align	4


	//----- nvinfo : EIATTR_CUDA_API_VERSION
	.align		4
        /*0000*/ 	.byte	0x04, 0x37
        /*0002*/ 	.short	(.L_11 - .L_10)
.L_10:
        /*0004*/ 	.word	0x00000082


	//----- nvinfo : EIATTR_KPARAM_INFO
	.align		4
.L_11:
        /*0008*/ 	.byte	0x04, 0x17
        /*000a*/ 	.short	(.L_13 - .L_12)
.L_12:
        /*000c*/ 	.word	0x00000000
        /*0010*/ 	.short	0x0004
        /*0012*/ 	.short	0x0018
        /*0014*/ 	.byte	0x00, 0xf5, 0x21, 0x00


	//----- nvinfo : EIATTR_KPARAM_INFO
	.align		4
.L_13:
        /*0018*/ 	.byte	0x04, 0x17
        /*001a*/ 	.short	(.L_15 - .L_14)
.L_14:
        /*001c*/ 	.word	0x00000000
        /*0020*/ 	.short	0x0003
        /*0022*/ 	.short	0x0010
        /*0024*/ 	.byte	0x00, 0xf5, 0x21, 0x00


	//----- nvinfo : EIATTR_KPARAM_INFO
	.align		4
.L_15:
        /*0028*/ 	.byte	0x04, 0x17
        /*002a*/ 	.short	(.L_17 - .L_16)
.L_16:
        /*002c*/ 	.word	0x00000000
        /*0030*/ 	.short	0x0002
        /*0032*/ 	.short	0x0008
        /*0034*/ 	.byte	0x00, 0xf0, 0x11, 0x00


	//----- nvinfo : EIATTR_KPARAM_INFO
	.align		4
.L_17:
        /*0038*/ 	.byte	0x04, 0x17
        /*003a*/ 	.short	(.L_19 - .L_18)
.L_18:
        /*003c*/ 	.word	0x00000000
        /*0040*/ 	.short	0x0001
        /*0042*/ 	.short	0x0004
        /*0044*/ 	.byte	0x00, 0xf0, 0x09, 0x00


	//----- nvinfo : EIATTR_KPARAM_INFO
	.align		4
.L_19:
        /*0048*/ 	.byte	0x04, 0x17
        /*004a*/ 	.short	(.L_21 - .L_20)
.L_20:
        /*004c*/ 	.word	0x00000000
        /*0050*/ 	.short	0x0000
        /*0052*/ 	.short	0x0000
        /*0054*/ 	.byte	0x00, 0xf0, 0x11, 0x00


	//----- nvinfo : EIATTR_SPARSE_MMA_MASK
	.align		4
.L_21:
        /*0058*/ 	.byte	0x03, 0x50
        /*005a*/ 	.short	0x0000


	//----- nvinfo : EIATTR_MAXREG_COUNT
	.align		4
        /*005c*/ 	.byte	0x03, 0x1b
        /*005e*/ 	.short	0x00ff


	//----- nvinfo : EIATTR_MERCURY_ISA_VERSION
	.align		4
        /*0060*/ 	.byte	0x03, 0x5f
        /*0062*/ 	.short	0x0101


	//----- nvinfo : EIATTR_VRC_CTA_INIT_COUNT
	.align		4
        /*0064*/ 	.byte	0x02, 0x4a
	.zero		1
	.zero		1


	//----- nvinfo : EIATTR_EXIT_INSTR_OFFSETS
	.align		4
        /*0068*/ 	.byte	0x04, 0x1c
        /*006a*/ 	.short	(.L_23 - .L_22)


	//   ....[0]....
.L_22:
        /*006c*/ 	.word	0x000004b0


	//   ....[1]....
        /*0070*/ 	.word	0x00000580


	//   ....[2]....
        /*0074*/ 	.word	0x00000b90


	//   ....[3]....
        /*0078*/ 	.word	0x00000e50


	//   ....[4]....
        /*007c*/ 	.word	0x00000f10


	//   ....[5]....
        /*0080*/ 	.word	0x00000f80


	//   ....[6]....
        /*0084*/ 	.word	0x00001260


	//   ....[7]....
        /*0088*/ 	.word	0x000013b0


	//   ....[8]....
        /*008c*/ 	.word	0x000014a0


	//   ....[9]....
        /*0090*/ 	.word	0x00001570


	//----- nvinfo : EIATTR_CBANK_PARAM_SIZE
	.align		4
.L_23:
        /*0094*/ 	.byte	0x03, 0x19
        /*0096*/ 	.short	0x0020


	//----- nvinfo : EIATTR_PARAM_CBANK
	.align		4
        /*0098*/ 	.byte	0x04, 0x0a
        /*009a*/ 	.short	(.L_25 - .L_24)
	.align		4
.L_24:
        /*009c*/ 	.word	index@(.nv.constant0._Z22bruteForceStage3KerneljtiPiS_)
        /*00a0*/ 	.short	0x0380
        /*00a2*/ 	.short	0x0020


	//----- nvinfo : EIATTR_SW_WAR
	.align		4
.L_25:
        /*00a4*/ 	.byte	0x04, 0x36
        /*00a6*/ 	.short	(.L_27 - .L_26)
.L_26:
        /*00a8*/ 	.word	0x00000008
.L_27:


//--------------------- .nv.callgraph             --------------------------
	.section	.nv.callgraph,"",@"SHT_CUDA_CALLGRAPH"
	.align	4
	.sectionentsize	8
	.align		4
        /*0000*/ 	.word	0x00000000
	.align		4
        /*0004*/ 	.word	0xffffffff
	.align		4
        /*0008*/ 	.word	0x00000000
	.align		4
        /*000c*/ 	.word	0xfffffffe
	.align		4
        /*0010*/ 	.word	0x00000000
	.align		4
        /*0014*/ 	.word	0xfffffffd
	.align		4
        /*0018*/ 	.word	0x00000000
	.align		4
        /*001c*/ 	.word	0xfffffffc


//--------------------- .nv.constant3             --------------------------
	.section	.nv.constant3,"a",@progbits
	.align	4
.nv.constant3:
	.type		deviceAllowedMoves,@object
	.size		deviceAllowedMoves,(cornerPermutation - deviceAllowedMoves)
deviceAllowedMoves:
        /*0000*/ 	.byte	0x00, 0x00, 0x00, 0x00, 0x01, 0x00, 0x00, 0x00, 0x02, 0x00, 0x00, 0x00, 0x04, 0x00, 0x00, 0x00
        /*0010*/ 	.byte	0x09, 0x00, 0x00, 0x00, 0x0a, 0x00, 0x00, 0x00, 0x0b, 0x00, 0x00, 0x00, 0x0d, 0x00, 0x00, 0x00
        /*0020*/ 	.byte	0x07, 0x00, 0x00, 0x00, 0x10, 0x00, 0x00, 0x00
	.type		cornerPermutation,@object
	.size		cornerPermutation,(edgePermutation - cornerPermutation)
cornerPermutation:
        /*0028*/ 	.byte	0x03, 0x00, 0x00, 0x00, 0x00, 0x00, 0x00, 0x00, 0x01, 0x00, 0x00, 0x00, 0x02, 0x00, 0x00, 0x00
        /* <DEDUP_REMOVED lines=35> */
	.type		edgePermutation,@object
	.size		edgePermutation,(targetMiddleSliceMask - edgePermutation)
edgePermutation:
        /* <DEDUP_REMOVED lines=54> */
	.type		targetMiddleSliceMask,@object
	.size		targetMiddleSliceMask,(.L_3 - targetMiddleSliceMask)
targetMiddleSliceMask:
        /*05c8*/ 	.byte	0x55, 0x00
.L_3:


//--------------------- .text._Z22bruteForceStage3KerneljtiPiS_ --------------------------
	.section	.text._Z22bruteForceStage3KerneljtiPiS_,"ax",@progbits
	.align	128
        .global         _Z22bruteForceStage3KerneljtiPiS_
        .type           _Z22bruteForceStage3KerneljtiPiS_,@function
        .size           _Z22bruteForceStage3KerneljtiPiS_,(.L_x_15 - _Z22bruteForceStage3KerneljtiPiS_)
        .other          _Z22bruteForceStage3KerneljtiPiS_,@"STO_CUDA_ENTRY STV_DEFAULT"
_Z22bruteForceStage3KerneljtiPiS_:
.text._Z22bruteForceStage3KerneljtiPiS_:
[----:B------:R-:W0:Y:S01]  /*0000*/  LDC R1, c[0x0][0x37c] ;  /* 0x0000df00ff017b82 */ /* 0x000e220000000800 */
[----:B------:R-:W1:Y:S01]  /*0010*/  LDCU UR5, c[0x0][0x388] ;  /* 0x00007100ff0577ac */ /* 0x000e620008000800 */
[----:B------:R-:W2:Y:S06]  /*0020*/  S2R R3, SR_TID.X ;  /* 0x0000000000037919 */ /* 0x000eac0000002100 */
[----:B------:R-:W2:Y:S01]  /*0030*/  S2UR UR4, SR_CTAID.X ;  /* 0x00000000000479c3 */ /* 0x000ea20000002500 */
[----:B0-----:R-:W-:Y:S01]  /*0040*/  VIADD R1, R1, 0xffffffc8 ;  /* 0xffffffc801017836 */ /* 0x001fe20000000000 */
[----:B------:R-:W0:Y:S01]  /*0050*/  LDCU UR6, c[0x0][0x380] ;  /* 0x00007000ff0677ac */ /* 0x000e220008000800 */
[----:B------:R-:W3:Y:S05]  /*0060*/  LDCU.U16 UR7, c[0x0][0x384] ;  /* 0x00007080ff0777ac */ /* 0x000eea0008000400 */
[----:B------:R-:W2:Y:S01]  /*0070*/  LDC R2, c[0x0][0x360] ;  /* 0x0000d800ff027b82 */ /* 0x000ea20000000800 */
[----:B-1----:R-:W-:Y:S01]  /*0080*/  IMAD.U32 R21, RZ, RZ, UR5 ;  /* 0x00000005ff157e24 */ /* 0x002fe2000f8e00ff */
[----:B------:R-:W-:Y:S01]  /*0090*/  UMOV UR5, 0x1 ;  /* 0x0000000100057882 */ /* 0x000fe20000000000 */
[----:B0-----:R-:W-:-:S03]  /*00a0*/  IMAD.U32 R0, RZ, RZ, UR6 ;  /* 0x00000006ff007e24 */ /* 0x001fc6000f8e00ff */
[----:B------:R-:W-:Y:S01]  /*00b0*/  ISETP.GE.AND P1, PT, R21, 0x1, PT ;  /* 0x000000011500780c */ /* 0x000fe20003f26270 */
[----:B---3--:R-:W-:Y:S02]  /*00c0*/  IMAD.U32 R23, RZ, RZ, UR7 ;  /* 0x00000007ff177e24 */ /* 0x008fe4000f8e00ff */
[----:B--2---:R-:W-:Y:S01]  /*00d0*/  IMAD R2, R2, UR4, R3 ;  /* 0x0000000402027c24 */ /* 0x004fe2000f8e0203 */
[----:B------:R-:W-:Y:S01]  /*00e0*/  UMOV UR4, URZ ;  /* 0x000000ff00047c82 */ /* 0x000fe20008000000 */
[----:B------:R-:W-:-:S08]  /*00f0*/  IMAD.MOV.U32 R3, RZ, RZ, RZ ;  /* 0x000000ffff037224 */ /* 0x000fd000078e00ff */
[----:B------:R-:W-:Y:S05]  /*0100*/  @!P1 BRA `(.L_x_0) ;  /* 0x0000000000dc9947 */ /* 0x000fea0003800000 */
[C---:B------:R-:W-:Y:S01]  /*0110*/  ISETP.GE.U32.AND P0, PT, R21.reuse, 0x4, PT ;  /* 0x000000041500780c */ /* 0x040fe20003f06070 */
[----:B------:R-:W-:Y:S01]  /*0120*/  UMOV UR5, 0x1 ;  /* 0x0000000100057882 */ /* 0x000fe20000000000 */
[----:B------:R-:W-:Y:S01]  /*0130*/  UMOV UR4, URZ ;  /* 0x000000ff00047c82 */ /* 0x000fe20008000000 */
[----:B------:R-:W-:-:S10]  /*0140*/  LOP3.LUT R4, R21, 0x3, RZ, 0xc0, !PT ;  /* 0x0000000315047812 */ /* 0x000fd400078ec0ff */
[----:B------:R-:W-:Y:S05]  /*0150*/  @!P0 BRA `(.L_x_1) ;  /* 0x0000000000a08947 */ /* 0x000fea0003800000 */
[----:B------:R-:W-:Y:S01]  /*0160*/  LOP3.LUT R5, R21, 0x7ffffffc, RZ, 0xc0, !PT ;  /* 0x7ffffffc15057812 */ /* 0x000fe200078ec0ff */
[----:B------:R-:W-:Y:S01]  /*0170*/  UMOV UR5, 0x1 ;  /* 0x0000000100057882 */ /* 0x000fe20000000000 */
[----:B------:R-:W-:-:S03]  /*0180*/  UMOV UR4, URZ ;  /* 0x000000ff00047c82 */ /* 0x000fc60008000000 */
[----:B------:R-:W-:-:S05]  /*0190*/  IMAD.MOV R5, RZ, RZ, -R5 ;  /* 0x000000ffff057224 */ /* 0x000fca00078e0a05 */
[----:B------:R-:W-:-:S13]  /*01a0*/  ISETP.GE.AND P0, PT, R5, RZ, PT ;  /* 0x000000ff0500720c */ /* 0x000fda0003f06270 */
[----:B------:R-:W-:Y:S05]  /*01b0*/  @P0 BRA `(.L_x_2) ;  /* 0x00000000006c0947 */ /* 0x000fea0003800000 */
[----:B------:R-:W-:Y:S01]  /*01c0*/  IMAD.MOV R6, RZ, RZ, -R5 ;  /* 0x000000ffff067224 */ /* 0x000fe200078e0a05 */
[----:B------:R-:W-:-:S04]  /*01d0*/  PLOP3.LUT P0, PT, PT, PT, PT, 0x80, 0x8 ;  /* 0x000000000008781c */ /* 0x000fc80003f0f070 */
[----:B------:R-:W-:-:S13]  /*01e0*/  ISETP.GT.AND P2, PT, R6, 0xc, PT ;  /* 0x0000000c0600780c */ /* 0x000fda0003f44270 */
[----:B------:R-:W-:Y:S05]  /*01f0*/  @!P2 BRA `(.L_x_3) ;  /* 0x000000000024a947 */ /* 0x000fea0003800000 */
[----:B------:R-:W-:-:S13]  /*0200*/  PLOP3.LUT P0, PT, PT, PT, PT, 0x8, 0x80 ;  /* 0x000000000080781c */ /* 0x000fda0003f0e170 */
.L_x_4:
[----:B------:R-:W-:Y:S01]  /*0210*/  VIADD R5, R5, 0x10 ;  /* 0x0000001005057836 */ /* 0x000fe20000000000 */
[----:B------:R-:W-:Y:S02]  /*0220*/  UIMAD UR4, UR4, 0x6fc10000, URZ ;  /* 0x6fc10000040478a4 */ /* 0x000fe4000f8e02ff */
[----:B------:R-:W-:Y:S02]  /*0230*/  UIMAD.WIDE.U32 UR6, UR5, 0x6fc10000, URZ ;  /* 0x6fc10000050678a5 */ /* 0x000fe4000f8e00ff */
[----:B------:R-:W-:Y:S01]  /*0240*/  ISETP.GE.AND P2, PT, R5, -0xc, PT ;  /* 0xfffffff40500780c */ /* 0x000fe20003f46270 */
[----:B------:R-:W-:-:S04]  /*0250*/  UIMAD UR4, UR5, 0x2386f2, UR4 ;  /* 0x002386f2050478a4 */ /* 0x000fc8000f8e0204 */
[----:B------:R-:W-:Y:S01]  /*0260*/  UIADD3 UR4, UPT, UPT, UR7, UR4, URZ ;  /* 0x0000000407047290 */ /* 0x000fe2000fffe0ff */
[----:B------:R-:W-:-:S07]  /*0270*/  UMOV UR5, UR6 ;  /* 0x0000000600057c82 */ /* 0x000fce0008000000 */
[----:B------:R-:W-:Y:S05]  /*0280*/  @!P2 BRA `(.L_x_4) ;  /* 0xfffffffc00e0a947 */ /* 0x000fea000383ffff */
.L_x_3:
[----:B------:R-:W-:-:S05]  /*0290*/  IMAD.MOV R6, RZ, RZ, -R5 ;  /* 0x000000ffff067224 */ /* 0x000fca00078e0a05 */
[----:B------:R-:W-:-:S13]  /*02a0*/  ISETP.GT.AND P2, PT, R6, 0x4, PT ;  /* 0x000000040600780c */ /* 0x000fda0003f44270 */
[----:B------:R-:W-:Y:S05]  /*02b0*/  @!P2 BRA `(.L_x_5) ;  /* 0x000000000024a947 */ /* 0x000fea0003800000 */
[----:B------:R-:W-:Y:S01]  /*02c0*/  UIMAD.WIDE.U32 UR6, UR5, 0x2710, URZ ;  /* 0x00002710050678a5 */ /* 0x000fe2000f8e00ff */
[----:B------:R-:W-:Y:S01]  /*02d0*/  PLOP3.LUT P0, PT, PT, PT, PT, 0x8, 0x80 ;  /* 0x000000000080781c */ /* 0x000fe20003f0e170 */
[----:B------:R-:W-:Y:S01]  /*02e0*/  UIMAD UR4, UR4, 0x2710, URZ ;  /* 0x00002710040478a4 */ /* 0x000fe2000f8e02ff */
[----:B------:R-:W-:-:S03]  /*02f0*/  VIADD R5, R5, 0x8 ;  /* 0x0000000805057836 */ /* 0x000fc60000000000 */
[----:B------:R-:W-:Y:S02]  /*0300*/  UIADD3 UR4, UPT, UPT, UR7, UR4, URZ ;  /* 0x0000000407047290 */ /* 0x000fe4000fffe0ff */
[----:B------:R-:W-:Y:S02]  /*0310*/  UIMAD.WIDE.U32 UR6, UR6, 0x2710, URZ ;  /* 0x00002710060678a5 */ /* 0x000fe4000f8e00ff */
[----:B------:R-:W-:-:S04]  /*0320*/  UIMAD UR4, UR4, 0x2710, URZ ;  /* 0x00002710040478a4 */ /* 0x000fc8000f8e02ff */
[----:B------:R-:W-:Y:S01]  /*0330*/  UIADD3 UR4, UPT, UPT, UR7, UR4, URZ ;  /* 0x0000000407047290 */ /* 0x000fe2000fffe0ff */
[----:B------:R-:W-:-:S11]  /*0340*/  UMOV UR5, UR6 ;  /* 0x0000000600057c82 */ /* 0x000fd60008000000 */
.L_x_5:
[----:B------:R-:W-:-:S13]  /*0350*/  ISETP.NE.OR P0, PT, R5, RZ, P0 ;  /* 0x000000ff0500720c */ /* 0x000fda0000705670 */
[----:B------:R-:W-:Y:S05]  /*0360*/  @!P0 BRA `(.L_x_1) ;  /* 0x00000000001c8947 */ /* 0x000fea0003800000 */
.L_x_2:
[----:B------:R-:W-:Y:S01]  /*0370*/  VIADD R5, R5, 0x4 ;  /* 0x0000000405057836 */ /* 0x000fe20000000000 */
[----:B------:R-:W-:Y:S02]  /*0380*/  UIMAD.WIDE.U32 UR6, UR5, 0x2710, URZ ;  /* 0x00002710050678a5 */ /* 0x000fe4000f8e00ff */
[----:B------:R-:W-:Y:S02]  /*0390*/  UIMAD UR4, UR4, 0x2710, URZ ;  /* 0x00002710040478a4 */ /* 0x000fe4000f8e02ff */
[----:B------:R-:W-:Y:S02]  /*03a0*/  ISETP.NE.AND P0, PT, R5, RZ, PT ;  /* 0x000000ff0500720c */ /* 0x000fe40003f05270 */
[----:B------:R-:W-:Y:S01]  /*03b0*/  UIADD3 UR4, UPT, UPT, UR7, UR4, URZ ;  /* 0x0000000407047290 */ /* 0x000fe2000fffe0ff */
[----:B------:R-:W-:-:S10]  /*03c0*/  UMOV UR5, UR6 ;  /* 0x0000000600057c82 */ /* 0x000fd40008000000 */
[----:B------:R-:W-:Y:S05]  /*03d0*/  @P0 BRA `(.L_x_2) ;  /* 0xfffffffc00e40947 */ /* 0x000fea000383ffff */
.L_x_1:
[----:B------:R-:W-:-:S13]  /*03e0*/  ISETP.NE.AND P0, PT, R4, RZ, PT ;  /* 0x000000ff0400720c */ /* 0x000fda0003f05270 */
[----:B------:R-:W-:Y:S05]  /*03f0*/  @!P0 BRA `(.L_x_0) ;  /* 0x0000000000208947 */ /* 0x000fea0003800000 */
[----:B------:R-:W-:-:S07]  /*0400*/  IMAD.MOV R4, RZ, RZ, -R4 ;  /* 0x000000ffff047224 */ /* 0x000fce00078e0a04 */
.L_x_6:
[----:B------:R-:W-:Y:S01]  /*0410*/  VIADD R4, R4, 0x1 ;  /* 0x0000000104047836 */ /* 0x000fe20000000000 */
[----:B------:R-:W-:Y:S02]  /*0420*/  UIMAD.WIDE.U32 UR6, UR5, 0xa, URZ ;  /* 0x0000000a050678a5 */ /* 0x000fe4000f8e00ff */
[----:B------:R-:W-:Y:S02]  /*0430*/  UIMAD UR4, UR4, 0xa, URZ ;  /* 0x0000000a040478a4 */ /* 0x000fe4000f8e02ff */
[----:B------:R-:W-:Y:S02]  /*0440*/  ISETP.NE.AND P0, PT, R4, RZ, PT ;  /* 0x000000ff0400720c */ /* 0x000fe40003f05270 */
[----:B------:R-:W-:Y:S01]  /*0450*/  UIADD3 UR4, UPT, UPT, UR7, UR4, URZ ;  /* 0x0000000407047290 */ /* 0x000fe2000fffe0ff */
[----:B------:R-:W-:-:S10]  /*0460*/  UMOV UR5, UR6 ;  /* 0x0000000600057c82 */ /* 0x000fd40008000000 */
[----:B------:R-:W-:Y:S05]  /*0470*/  @P0 BRA `(.L_x_6) ;  /* 0xfffffffc00e40947 */ /* 0x000fea000383ffff */
.L_x_0:
[----:B------:R-:W-:Y:S01]  /*0480*/  IMAD.U32 R5, RZ, RZ, UR4 ;  /* 0x00000004ff057e24 */ /* 0x000fe2000f8e00ff */
[----:B------:R-:W-:-:S04]  /*0490*/  ISETP.LT.U32.AND P0, PT, R2, UR5, PT ;  /* 0x0000000502007c0c */ /* 0x000fc8000bf01070 */
[----:B------:R-:W-:-:S13]  /*04a0*/  ISETP.GT.U32.AND.EX P0, PT, R5, R3, PT, P0 ;  /* 0x000000030500720c */ /* 0x000fda0003f04100 */
[----:B------:R-:W-:Y:S05]  /*04b0*/  @!P0 EXIT ;  /* 0x000000000000894d */ /* 0x000fea0003800000 */
[----:B------:R-:W-:Y:S05]  /*04c0*/  @!P1 BRA `(.L_x_7) ;  /* 0x0000000400989947 */ /* 0x000fea0003800000 */
[----:B------:R-:W0:Y:S01]  /*04d0*/  LDC R21, c[0x0][0x388] ;  /* 0x0000e200ff157b82 */ /* 0x000e220000000800 */
[----:B------:R-:W-:Y:S02]  /*04e0*/  IMAD.MOV.U32 R4, RZ, RZ, -0x1 ;  /* 0xffffffffff047424 */ /* 0x000fe400078e00ff */
[----:B------:R-:W-:-:S07]  /*04f0*/  IMAD.MOV.U32 R18, RZ, RZ, RZ ;  /* 0x000000ffff127224 */ /* 0x000fce00078e00ff */
.L_x_8:
[----:B------:R-:W-:-:S05]  /*0500*/  IMAD.HI.U32 R20, R2, -0x33333333, RZ ;  /* 0xcccccccd02147827 */ /* 0x000fca00078e00ff */
[----:B------:R-:W-:-:S05]  /*0510*/  SHF.R.U32.HI R20, RZ, 0x3, R20 ;  /* 0x00000003ff147819 */ /* 0x000fca0000011614 */
[----:B------:R-:W-:-:S04]  /*0520*/  IMAD R2, R20, -0xa, R2 ;  /* 0xfffffff614027824 */ /* 0x000fc800078e0202 */
[----:B------:R-:W-:-:S04]  /*0530*/  IMAD.SHL.U32 R2, R2, 0x4, RZ ;  /* 0x0000000402027824 */ /* 0x000fc800078e00ff */
[----:B------:R-:W1:Y:S02]  /*0540*/  LDC R22, c[0x3][R2] ;  /* 0x00c0000002167b82 */ /* 0x000e640000000800 */
[----:B-1----:R-:W-:-:S05]  /*0550*/  IMAD.HI R19, R22, 0x55555556, RZ ;  /* 0x5555555616137827 */ /* 0x002fca00078e02ff */
[----:B------:R-:W-:-:S04]  /*0560*/  LEA.HI R19, R19, R19, RZ, 0x1 ;  /* 0x0000001313137211 */ /* 0x000fc800078f08ff */
[----:B------:R-:W-:-:S13]  /*0570*/  ISETP.NE.AND P0, PT, R19, R4, PT ;  /* 0x000000041300720c */ /* 0x000fda0003f05270 */
[----:B------:R-:W-:Y:S05]  /*0580*/  @!P0 EXIT ;  /* 0x000000000000894d */ /* 0x000fea0003800000 */
[----:B------:R-:W-:Y:S01]  /*0590*/  IMAD.MOV.U32 R3, RZ, RZ, 0x268 ;  /* 0x00000268ff037424 */ /* 0x000fe200078e00ff */
[----:B------:R-:W-:Y:S01]  /*05a0*/  UMOV UR4, 0x28 ;  /* 0x0000002800047882 */ /* 0x000fe20000000000 */
[----:B------:R-:W-:Y:S02]  /*05b0*/  LOP3.LUT R23, R23, 0xffff, RZ, 0xc0, !PT ;  /* 0x0000ffff17177812 */ /* 0x000fe400078ec0ff */
[C---:B------:R-:W-:Y:S01]  /*05c0*/  IMAD R24, R22.reuse, 0x30, R3 ;  /* 0x0000003016187824 */ /* 0x040fe200078e0203 */
[----:B------:R-:W-:-:S03]  /*05d0*/  LEA R25, R22, UR4, 0x5 ;  /* 0x0000000416197c11 */ /* 0x000fc6000f8e28ff */
[----:B------:R-:W1:Y:S08]  /*05e0*/  LDC.64 R12, c[0x3][R24] ;  /* 0x00c00000180c7b82 */ /* 0x000e700000000a00 */
[----:B------:R-:W2:Y:S08]  /*05f0*/  LDC.64 R14, c[0x3][R25] ;  /* 0x00c00000190e7b82 */ /* 0x000eb00000000a00 */
[----:B------:R-:W3:Y:S08]  /*0600*/  LDC.64 R2, c[0x3][R24+0x8] ;  /* 0x00c0020018027b82 */ /* 0x000ef00000000a00 */
[----:B------:R-:W4:Y:S08]  /*0610*/  LDC.64 R4, c[0x3][R25+0x8] ;  /* 0x00c0020019047b82 */ /* 0x000f300000000a00 */
[----:B------:R-:W5:Y:S08]  /*0620*/  LDC.64 R6, c[0x3][R24+0x10] ;  /* 0x00c0040018067b82 */ /* 0x000f700000000a00 */
[----:B------:R-:W0:Y:S01]  /*0630*/  LDC.64 R8, c[0x3][R25+0x10] ;  /* 0x00c0040019087b82 */ /* 0x000e220000000a00 */
[----:B-1----:R-:W-:-:S07]  /*0640*/  SHF.R.U32.HI R12, RZ, R12, R23 ;  /* 0x0000000cff0c7219 */ /* 0x002fce0000011617 */
[----:B------:R-:W1:Y:S01]  /*0650*/  LDC.64 R10, c[0x3][R24+0x18] ;  /* 0x00c00600180a7b82 */ /* 0x000e620000000a00 */
[----:B------:R-:W-:Y:S02]  /*0660*/  SHF.R.U32.HI R13, RZ, R13, R23 ;  /* 0x0000000dff0d7219 */ /* 0x000fe40000011617 */
[----:B------:R-:W-:-:S03]  /*0670*/  LOP3.LUT R16, R12, 0x1, RZ, 0xc0, !PT ;  /* 0x000000010c107812 */ /* 0x000fc600078ec0ff */
[----:B------:R-:W-:Y:S02]  /*0680*/  IMAD.SHL.U32 R13, R13, 0x2, RZ ;  /* 0x000000020d0d7824 */ /* 0x000fe400078e00ff */
[----:B--2---:R-:W-:-:S03]  /*0690*/  IMAD R15, R15, 0x3, RZ ;  /* 0x000000030f0f7824 */ /* 0x004fc600078e02ff */
[----:B------:R-:W-:Y:S02]  /*06a0*/  LOP3.LUT R16, R16, 0x2, R13, 0xf8, !PT ;  /* 0x0000000210107812 */ /* 0x000fe400078ef80d */
[----:B------:R-:W-:Y:S01]  /*06b0*/  SHF.R.U32.HI R12, RZ, R15, R0 ;  /* 0x0000000fff0c7219 */ /* 0x000fe20000011600 */
[----:B------:R-:W-:Y:S01]  /*06c0*/  IMAD R15, R14, 0x3, RZ ;  /* 0x000000030e0f7824 */ /* 0x000fe200078e02ff */
[----:B---3--:R-:W-:-:S03]  /*06d0*/  SHF.R.U32.HI R26, RZ, R2, R23 ;  /* 0x00000002ff1a7219 */ /* 0x008fc60000011617 */
[----:B------:R-:W-:Y:S01]  /*06e0*/  IMAD.SHL.U32 R14, R12, 0x8, RZ ;  /* 0x000000080c0e7824 */ /* 0x000fe200078e00ff */
[----:B------:R-:W-:Y:S01]  /*06f0*/  SHF.R.U32.HI R2, RZ, R15, R0 ;  /* 0x0000000fff027219 */ /* 0x000fe20000011600 */
[----:B------:R-:W2:Y:S01]  /*0700*/  LDC.64 R12, c[0x3][R24+0x20] ;  /* 0x00c00800180c7b82 */ /* 0x000ea20000000a00 */
[----:B------:R-:W-:Y:S02]  /*0710*/  IMAD.SHL.U32 R27, R26, 0x4, RZ ;  /* 0x000000041a1b7824 */ /* 0x000fe400078e00ff */
[----:B------:R-:W-:Y:S01]  /*0720*/  LOP3.LUT R17, R14, 0x38, RZ, 0xc0, !PT ;  /* 0x000000380e117812 */ /* 0x000fe200078ec0ff */
[----:B----4-:R-:W-:Y:S02]  /*0730*/  IMAD R5, R5, 0x3, RZ ;  /* 0x0000000305057824 */ /* 0x010fe400078e02ff */
[----:B------:R-:W-:Y:S02]  /*0740*/  LOP3.LUT R26, R16, 0x4, R27, 0xf8, !PT ;  /* 0x00000004101a7812 */ /* 0x000fe400078ef81b */
[----:B------:R-:W3:Y:S01]  /*0750*/  LDC.64 R14, c[0x3][R25+0x18] ;  /* 0x00c00600190e7b82 */ /* 0x000ee20000000a00 */
[----:B------:R-:W-:-:S02]  /*0760*/  LOP3.LUT R2, R17, 0x7, R2, 0xf8, !PT ;  /* 0x0000000711027812 */ /* 0x000fc400078ef802 */
[--C-:B------:R-:W-:Y:S01]  /*0770*/  SHF.R.U32.HI R27, RZ, R3, R23.reuse ;  /* 0x00000003ff1b7219 */ /* 0x100fe20000011617 */
[----:B------:R-:W-:Y:S01]  /*0780*/  IMAD R3, R4, 0x3, RZ ;  /* 0x0000000304037824 */ /* 0x000fe200078e02ff */
[--C-:B-----5:R-:W-:Y:S02]  /*0790*/  SHF.R.U32.HI R7, RZ, R7, R23.reuse ;  /* 0x00000007ff077219 */ /* 0x120fe40000011617 */
[----:B------:R-:W-:Y:S01]  /*07a0*/  SHF.R.U32.HI R6, RZ, R6, R23 ;  /* 0x00000006ff067219 */ /* 0x000fe20000011617 */
[----:B------:R-:W4:Y:S01]  /*07b0*/  LDC.64 R16, c[0x3][R24+0x28] ;  /* 0x00c00a0018107b82 */ /* 0x000f220000000a00 */
[--C-:B------:R-:W-:Y:S01]  /*07c0*/  SHF.R.U32.HI R3, RZ, R3, R0.reuse ;  /* 0x00000003ff037219 */ /* 0x100fe20000011600 */
[----:B------:R-:W-:Y:S01]  /*07d0*/  IMAD.SHL.U32 R27, R27, 0x8, RZ ;  /* 0x000000081b1b7824 */ /* 0x000fe200078e00ff */
[--C-:B------:R-:W-:Y:S01]  /*07e0*/  SHF.R.U32.HI R5, RZ, R5, R0.reuse ;  /* 0x00000005ff057219 */ /* 0x100fe20000011600 */
[----:B0-----:R-:W-:Y:S02]  /*07f0*/  IMAD R9, R9, 0x3, RZ ;  /* 0x0000000309097824 */ /* 0x001fe400078e02ff */
[----:B------:R-:W-:Y:S01]  /*0800*/  IMAD.SHL.U32 R3, R3, 0x40, RZ ;  /* 0x0000004003037824 */ /* 0x000fe200078e00ff */
[----:B------:R-:W-:Y:S01]  /*0810*/  LOP3.LUT R26, R26, 0x8, R27, 0xf8, !PT ;  /* 0x000000081a1a7812 */ /* 0x000fe200078ef81b */
[----:B------:R-:W-:Y:S01]  /*0820*/  IMAD.SHL.U32 R27, R6, 0x10, RZ ;  /* 0x00000010061b7824 */ /* 0x000fe200078e00ff */
[--C-:B------:R-:W-:Y:S01]  /*0830*/  SHF.R.U32.HI R9, RZ, R9, R0.reuse ;  /* 0x00000009ff097219 */ /* 0x100fe20000011600 */
[----:B------:R-:W-:Y:S01]  /*0840*/  IMAD.SHL.U32 R5, R5, 0x200, RZ ;  /* 0x0000020005057824 */ /* 0x000fe200078e00ff */
[----:B------:R-:W-:Y:S01]  /*0850*/  LOP3.LUT R2, R2, 0x1c0, R3, 0xf8, !PT ;  /* 0x000001c002027812 */ /* 0x000fe200078ef803 */
[----:B------:R-:W-:Y:S01]  /*0860*/  IMAD.SHL.U32 R3, R7, 0x20, RZ ;  /* 0x0000002007037824 */ /* 0x000fe200078e00ff */
[----:B-1----:R-:W-:Y:S01]  /*0870*/  SHF.R.U32.HI R10, RZ, R10, R23 ;  /* 0x0000000aff0a7219 */ /* 0x002fe20000011617 */
[----:B------:R-:W-:Y:S01]  /*0880*/  IMAD R7, R8, 0x3, RZ ;  /* 0x0000000308077824 */ /* 0x000fe200078e02ff */
[----:B------:R-:W-:Y:S01]  /*0890*/  LOP3.LUT R26, R26, 0x10, R27, 0xf8, !PT ;  /* 0x000000101a1a7812 */ /* 0x000fe200078ef81b */
[----:B------:R-:W-:Y:S01]  /*08a0*/  IMAD.SHL.U32 R9, R9, 0x8000, RZ ;  /* 0x0000800009097824 */ /* 0x000fe200078e00ff */
[----:B------:R-:W-:Y:S01]  /*08b0*/  LOP3.LUT R2, R2, 0xe00, R5, 0xf8, !PT ;  /* 0x00000e0002027812 */ /* 0x000fe200078ef805 */
[----:B------:R-:W-:Y:S01]  /*08c0*/  IMAD.SHL.U32 R5, R10, 0x40, RZ ;  /* 0x000000400a057824 */ /* 0x000fe200078e00ff */
[----:B------:R-:W-:-:S02]  /*08d0*/  SHF.R.U32.HI R7, RZ, R7, R0 ;  /* 0x00000007ff077219 */ /* 0x000fc40000011600 */
[----:B------:R-:W-:Y:S02]  /*08e0*/  SHF.R.U32.HI R11, RZ, R11, R23 ;  /* 0x0000000bff0b7219 */ /* 0x000fe40000011617 */
[----:B------:R-:W-:Y:S01]  /*08f0*/  LOP3.LUT R26, R26, 0x20, R3, 0xf8, !PT ;  /* 0x000000201a1a7812 */ /* 0x000fe200078ef803 */
[----:B------:R-:W-:Y:S02]  /*0900*/  IMAD.SHL.U32 R7, R7, 0x1000, RZ ;  /* 0x0000100007077824 */ /* 0x000fe400078e00ff */
[----:B------:R-:W-:Y:S01]  /*0910*/  IMAD.SHL.U32 R4, R11, 0x80, RZ ;  /* 0x000000800b047824 */ /* 0x000fe200078e00ff */
[----:B------:R-:W-:Y:S01]  /*0920*/  LOP3.LUT R5, R26, 0x40, R5, 0xf8, !PT ;  /* 0x000000401a057812 */ /* 0x000fe200078ef805 */
[----:B------:R-:W-:Y:S01]  /*0930*/  IMAD R3, R18, 0x4, R1 ;  /* 0x0000000412037824 */ /* 0x000fe200078e0201 */
[----:B------:R-:W-:Y:S01]  /*0940*/  LOP3.LUT R2, R2, 0x7000, R7, 0xf8, !PT ;  /* 0x0000700002027812 */ /* 0x000fe200078ef807 */
[----:B------:R-:W-:Y:S01]  /*0950*/  VIADD R18, R18, 0x1 ;  /* 0x0000000112127836 */ /* 0x000fe20000000000 */
[----:B------:R-:W-:-:S02]  /*0960*/  LOP3.LUT R4, R5, 0x80, R4, 0xf8, !PT ;  /* 0x0000008005047812 */ /* 0x000fc400078ef804 */
[--C-:B--2---:R-:W-:Y:S01]  /*0970*/  SHF.R.U32.HI R12, RZ, R12, R23.reuse ;  /* 0x0000000cff0c7219 */ /* 0x104fe20000011617 */
[----:B------:R0:W-:Y:S01]  /*0980*/  STL [R3], R22 ;  /* 0x0000001603007387 */ /* 0x0001e20000100800 */
[----:B------:R-:W-:Y:S02]  /*0990*/  SHF.R.U32.HI R13, RZ, R13, R23 ;  /* 0x0000000dff0d7219 */ /* 0x000fe40000011617 */
[----:B------:R-:W-:Y:S01]  /*09a0*/  ISETP.NE.AND P0, PT, R18, R21, PT ;  /* 0x000000151200720c */ /* 0x000fe20003f05270 */
[----:B------:R-:W-:Y:S01]  /*09b0*/  IMAD.SHL.U32 R7, R12, 0x100, RZ ;  /* 0x000001000c077824 */ /* 0x000fe200078e00ff */
[----:B------:R-:W-:Y:S01]  /*09c0*/  LOP3.LUT R2, R2, 0x38000, R9, 0xf8, !PT ;  /* 0x0003800002027812 */ /* 0x000fe200078ef809 */
[----:B---3--:R-:W-:Y:S02]  /*09d0*/  IMAD R5, R14, 0x3, RZ ;  /* 0x000000030e057824 */ /* 0x008fe400078e02ff */
[----:B------:R-:W-:Y:S01]  /*09e0*/  IMAD.SHL.U32 R13, R13, 0x200, RZ ;  /* 0x000002000d0d7824 */ /* 0x000fe200078e00ff */
[----:B------:R-:W-:Y:S01]  /*09f0*/  LOP3.LUT R4, R4, 0x100, R7, 0xf8, !PT ;  /* 0x0000010004047812 */ /* 0x000fe200078ef807 */
[----:B------:R-:W-:Y:S01]  /*0a00*/  IMAD R15, R15, 0x3, RZ ;  /* 0x000000030f0f7824 */ /* 0x000fe200078e02ff */
[----:B------:R-:W-:-:S02]  /*0a10*/  SHF.R.U32.HI R5, RZ, R5, R0 ;  /* 0x00000005ff057219 */ /* 0x000fc40000011600 */
[----:B------:R-:W-:Y:S02]  /*0a20*/  LOP3.LUT R4, R4, 0x200, R13, 0xf8, !PT ;  /* 0x0000020004047812 */ /* 0x000fe400078ef80d */
[--C-:B----4-:R-:W-:Y:S01]  /*0a30*/  SHF.R.U32.HI R16, RZ, R16, R23.reuse ;  /* 0x00000010ff107219 */ /* 0x110fe20000011617 */
[----:B------:R-:W-:Y:S01]  /*0a40*/  IMAD.SHL.U32 R5, R5, 0x40000, RZ ;  /* 0x0004000005057824 */ /* 0x000fe200078e00ff */
[----:B------:R-:W-:Y:S02]  /*0a50*/  SHF.R.U32.HI R17, RZ, R17, R23 ;  /* 0x00000011ff117219 */ /* 0x000fe40000011617 */
[----:B------:R-:W-:Y:S01]  /*0a60*/  SHF.R.U32.HI R15, RZ, R15, R0 ;  /* 0x0000000fff0f7219 */ /* 0x000fe20000011600 */
[----:B0-----:R-:W-:Y:S01]  /*0a70*/  IMAD.SHL.U32 R3, R16, 0x400, RZ ;  /* 0x0000040010037824 */ /* 0x001fe200078e00ff */
[----:B------:R-:W-:Y:S01]  /*0a80*/  LOP3.LUT R2, R2, 0x1c0000, R5, 0xf8, !PT ;  /* 0x001c000002027812 */ /* 0x000fe200078ef805 */
[----:B------:R-:W-:Y:S02]  /*0a90*/  IMAD.SHL.U32 R0, R17, 0x800, RZ ;  /* 0x0000080011007824 */ /* 0x000fe400078e00ff */
[----:B------:R-:W-:Y:S01]  /*0aa0*/  IMAD.SHL.U32 R15, R15, 0x200000, RZ ;  /* 0x002000000f0f7824 */ /* 0x000fe200078e00ff */
[----:B------:R-:W-:Y:S01]  /*0ab0*/  LOP3.LUT R3, R4, 0x400, R3, 0xf8, !PT ;  /* 0x0000040004037812 */ /* 0x000fe200078ef803 */
[----:B------:R-:W-:-:S03]  /*0ac0*/  IMAD.MOV.U32 R4, RZ, RZ, R19 ;  /* 0x000000ffff047224 */ /* 0x000fc600078e0013 */
[----:B------:R-:W-:Y:S02]  /*0ad0*/  LOP3.LUT R3, R3, 0x800, R0, 0xf8, !PT ;  /* 0x0000080003037812 */ /* 0x000fe400078ef800 */
[----:B------:R-:W-:Y:S01]  /*0ae0*/  LOP3.LUT R0, R2, 0xe00000, R15, 0xf8, !PT ;  /* 0x00e0000002007812 */ /* 0x000fe200078ef80f */
[----:B------:R-:W-:Y:S01]  /*0af0*/  IMAD.MOV.U32 R2, RZ, RZ, R20 ;  /* 0x000000ffff027224 */ /* 0x000fe200078e0014 */
[----:B------:R-:W-:Y:S01]  /*0b00*/  PRMT R23, R3, 0x7610, R23 ;  /* 0x0000761003177816 */ /* 0x000fe20000000017 */
[----:B------:R-:W-:Y:S01]  /*0b10*/  IMAD.MOV.U32 R3, RZ, RZ, RZ ;  /* 0x000000ffff037224 */ /* 0x000fe200078e00ff */
[----:B------:R-:W-:Y:S06]  /*0b20*/  @P0 BRA `(.L_x_8) ;  /* 0xfffffff800740947 */ /* 0x000fec000383ffff */
.L_x_7:
[----:B------:R-:W0:Y:S01]  /*0b30*/  LDCU.U16 UR5, c[0x3][0x5c8] ;  /* 0x00c0b900ff0577ac */ /* 0x000e220008000400 */
[----:B------:R-:W1:Y:S01]  /*0b40*/  LDCU.U16 UR4, c[0x3][0x5c8] ;  /* 0x00c0b900ff0477ac */ /* 0x000e620008000400 */
[----:B0-----:R-:W-:Y:S01]  /*0b50*/  LOP3.LUT R23, R23, UR5, RZ, 0xc0, !PT ;  /* 0x0000000517177c12 */ /* 0x001fe2000f8ec0ff */
[----:B-1----:R-:W-:-:S03]  /*0b60*/  UPRMT UR4, UR4, 0x9910, URZ ;  /* 0x0000991004047896 */ /* 0x002fc600080000ff */
[----:B------:R-:W-:-:S04]  /*0b70*/  PRMT R2, R23, 0x9910, RZ ;  /* 0x0000991017027816 */ /* 0x000fc800000000ff */
[----:B------:R-:W-:-:S13]  /*0b80*/  ISETP.NE.AND P0, PT, R2, UR4, PT ;  /* 0x0000000402007c0c */ /* 0x000fda000bf05270 */
[----:B------:R-:W-:Y:S05]  /*0b90*/  @P0 EXIT ;  /* 0x000000000000094d */ /* 0x000fea0003800000 */
[--C-:B------:R-:W-:Y:S02]  /*0ba0*/  SHF.R.U32.HI R11, RZ, 0x6, R0.reuse ;  /* 0x00000006ff0b7819 */ /* 0x100fe40000011600 */
[----:B------:R-:W-:Y:S02]  /*0bb0*/  LOP3.LUT R2, R0, 0x7, RZ, 0xc0, !PT ;  /* 0x0000000700027812 */ /* 0x000fe400078ec0ff */
[--C-:B------:R-:W-:Y:S02]  /*0bc0*/  SHF.R.U32.HI R10, RZ, 0x3, R0.reuse ;  /* 0x00000003ff0a7819 */ /* 0x100fe40000011600 */
[----:B------:R-:W-:Y:S02]  /*0bd0*/  LOP3.LUT R4, R11, 0x7, RZ, 0xc0, !PT ;  /* 0x000000070b047812 */ /* 0x000fe400078ec0ff */
[----:B------:R-:W-:Y:S02]  /*0be0*/  SHF.R.U32.HI R12, RZ, 0x9, R0 ;  /* 0x00000009ff0c7819 */ /* 0x000fe40000011600 */
[----:B------:R-:W-:-:S02]  /*0bf0*/  LOP3.LUT R3, R10, 0x7, RZ, 0xc0, !PT ;  /* 0x000000070a037812 */ /* 0x000fc400078ec0ff */
[----:B------:R-:W-:Y:S02]  /*0c00*/  ISETP.GT.U32.AND P0, PT, R2, R4, PT ;  /* 0x000000040200720c */ /* 0x000fe40003f04070 */
[--C-:B------:R-:W-:Y:S02]  /*0c10*/  SHF.R.U32.HI R13, RZ, 0xc, R0.reuse ;  /* 0x0000000cff0d7819 */ /* 0x100fe40000011600 */
[----:B------:R-:W-:Y:S02]  /*0c20*/  LOP3.LUT R5, R12, 0x7, RZ, 0xc0, !PT ;  /* 0x000000070c057812 */ /* 0x000fe400078ec0ff */
[----:B------:R-:W-:Y:S02]  /*0c30*/  ISETP.GT.U32.XOR P0, PT, R2, R3, P0 ;  /* 0x000000030200720c */ /* 0x000fe40000704870 */
[----:B------:R-:W-:Y:S02]  /*0c40*/  SHF.R.U32.HI R15, RZ, 0xf, R0 ;  /* 0x0000000fff0f7819 */ /* 0x000fe40000011600 */
[----:B------:R-:W-:-:S02]  /*0c50*/  LOP3.LUT R6, R13, 0x7, RZ, 0xc0, !PT ;  /* 0x000000070d067812 */ /* 0x000fc400078ec0ff */
[C---:B------:R-:W-:Y:S02]  /*0c60*/  ISETP.GT.U32.XOR P0, PT, R2.reuse, R5, P0 ;  /* 0x000000050200720c */ /* 0x040fe40000704870 */
[--C-:B------:R-:W-:Y:S02]  /*0c70*/  SHF.R.U32.HI R14, RZ, 0x12, R0.reuse ;  /* 0x00000012ff0e7819 */ /* 0x100fe40000011600 */
[----:B------:R-:W-:Y:S02]  /*0c80*/  LOP3.LUT R7, R15, 0x7, RZ, 0xc0, !PT ;  /* 0x000000070f077812 */ /* 0x000fe400078ec0ff */
[----:B------:R-:W-:Y:S02]  /*0c90*/  ISETP.GT.U32.XOR P0, PT, R2, R6, P0 ;  /* 0x000000060200720c */ /* 0x000fe40000704870 */
[----:B------:R-:W-:Y:S02]  /*0ca0*/  SHF.R.U32.HI R17, RZ, 0x15, R0 ;  /* 0x00000015ff117819 */ /* 0x000fe40000011600 */
[----:B------:R-:W-:-:S02]  /*0cb0*/  LOP3.LUT R8, R14, 0x7, RZ, 0xc0, !PT ;  /* 0x000000070e087812 */ /* 0x000fc400078ec0ff */
[C---:B------:R-:W-:Y:S02]  /*0cc0*/  ISETP.GT.U32.XOR P0, PT, R2.reuse, R7, P0 ;  /* 0x000000070200720c */ /* 0x040fe40000704870 */
[----:B------:R-:W-:Y:S02]  /*0cd0*/  LOP3.LUT R9, R17, 0x7, RZ, 0xc0, !PT ;  /* 0x0000000711097812 */ /* 0x000fe400078ec0ff */
[----:B------:R-:W-:-:S04]  /*0ce0*/  ISETP.GT.U32.XOR P0, PT, R2, R8, P0 ;  /* 0x000000080200720c */ /* 0x000fc80000704870 */
        /* <DEDUP_REMOVED lines=21> */
[----:B------:R-:W-:-:S13]  /*0e40*/  ISETP.LE.U32.XOR P0, PT, R8, R9, P0 ;  /* 0x000000090800720c */ /* 0x000fda0000703870 */
[----:B------:R-:W-:Y:S05]  /*0e50*/  @!P0 EXIT ;  /* 0x000000000000894d */ /* 0x000fea0003800000 */
[----:B------:R-:W-:Y:S02]  /*0e60*/  LOP3.LUT R3, R0, 0x5, R11, 0xc8, !PT ;  /* 0x0000000500037812 */ /* 0x000fe400078ec80b */
[----:B------:R-:W-:Y:S02]  /*0e70*/  LOP3.LUT R0, R10, 0x5, RZ, 0xc0, !PT ;  /* 0x000000050a007812 */ /* 0x000fe400078ec0ff */
[----:B------:R-:W-:Y:S02]  /*0e80*/  LOP3.LUT R5, R12, 0x5, RZ, 0xc0, !PT ;  /* 0x000000050c057812 */ /* 0x000fe400078ec0ff */
[----:B------:R-:W-:Y:S02]  /*0e90*/  LOP3.LUT R0, R3, 0x1, R0, 0xf6, !PT ;  /* 0x0000000103007812 */ /* 0x000fe400078ef600 */
[----:B------:R-:W-:Y:S02]  /*0ea0*/  LOP3.LUT R3, R13, 0x5, RZ, 0xc0, !PT ;  /* 0x000000050d037812 */ /* 0x000fe400078ec0ff */
[----:B------:R-:W-:-:S04]  /*0eb0*/  LOP3.LUT R0, R0, 0x1, R5, 0xf6, !PT ;  /* 0x0000000100007812 */ /* 0x000fc800078ef605 */
[----:B------:R-:W-:Y:S02]  /*0ec0*/  LOP3.LUT R0, R0, 0x4, R3, 0xf6, !PT ;  /* 0x0000000400007812 */ /* 0x000fe400078ef603 */
[----:B------:R-:W-:Y:S02]  /*0ed0*/  LOP3.LUT R3, R14, 0x5, RZ, 0xc0, !PT ;  /* 0x000000050e037812 */ /* 0x000fe400078ec0ff */
[----:B------:R-:W-:-:S04]  /*0ee0*/  LOP3.LUT R0, R0, 0x5, R15, 0xf4, !PT ;  /* 0x0000000500007812 */ /* 0x000fc800078ef40f */
[----:B------:R-:W-:-:S04]  /*0ef0*/  LOP3.LUT R0, R0, 0x4, R3, 0xf6, !PT ;  /* 0x0000000400007812 */ /* 0x000fc800078ef603 */
[----:B------:R-:W-:-:S13]  /*0f00*/  LOP3.LUT P0, RZ, R0, 0x5, R17, 0xf4, !PT ;  /* 0x0000000500ff7812 */ /* 0x000fda000780f411 */
[----:B------:R-:W-:Y:S05]  /*0f10*/  @P0 EXIT ;  /* 0x000000000000094d */ /* 0x000fea0003800000 */
[----:B------:R-:W0:Y:S01]  /*0f20*/  LDC.64 R2, c[0x0][0x398] ;  /* 0x0000e600ff027b82 */ /* 0x000e220000000a00 */
[----:B------:R-:W0:Y:S01]  /*0f30*/  LDCU.64 UR6, c[0x0][0x358] ;  /* 0x00006b00ff0677ac */ /* 0x000e220008000a00 */
[----:B------:R-:W-:-:S05]  /*0f40*/  IMAD.MOV.U32 R5, RZ, RZ, 0x1 ;  /* 0x00000001ff057424 */ /* 0x000fca00078e00ff */
[----:B0-----:R-:W2:Y:S01]  /*0f50*/  ATOMG.E.EXCH.STRONG.GPU PT, R2, desc[UR6][R2.64], R5 ;  /* 0x80000005020279a8 */ /* 0x001ea2000c1ef106 */
[----:B------:R-:W-:-:S04]  /*0f60*/  ISETP.GE.AND P0, PT, R21, 0x1, PT ;  /* 0x000000011500780c */ /* 0x000fc80003f06270 */
[----:B--2---:R-:W-:-:S13]  /*0f70*/  ISETP.NE.OR P0, PT, R2, RZ, !P0 ;  /* 0x000000ff0200720c */ /* 0x004fda0004705670 */
[----:B------:R-:W-:Y:S05]  /*0f80*/  @P0 EXIT ;  /* 0x000000000000094d */ /* 0x000fea0003800000 */
[C---:B------:R-:W-:Y:S01]  /*0f90*/  ISETP.GE.U32.AND P1, PT, R21.reuse, 0x10, PT ;  /* 0x000000101500780c */ /* 0x040fe20003f26070 */
[----:B------:R-:W-:Y:S01]  /*0fa0*/  IMAD.MOV.U32 R0, RZ, RZ, RZ ;  /* 0x000000ffff007224 */ /* 0x000fe200078e00ff */
[----:B------:R-:W-:-:S04]  /*0fb0*/  LOP3.LUT R25, R21, 0xf, RZ, 0xc0, !PT ;  /* 0x0000000f15197812 */ /* 0x000fc800078ec0ff */
[----:B------:R-:W-:-:S07]  /*0fc0*/  ISETP.NE.AND P0, PT, R25, RZ, PT ;  /* 0x000000ff1900720c */ /* 0x000fce0003f05270 */
[----:B------:R-:W-:Y:S06]  /*0fd0*/  @!P1 BRA `(.L_x_9) ;  /* 0x0000000000a09947 */ /* 0x000fec0003800000 */
[----:B------:R-:W0:Y:S01]  /*0fe0*/  LDCU.64 UR4, c[0x0][0x390] ;  /* 0x00007200ff0477ac */ /* 0x000e220008000a00 */
[----:B------:R-:W-:Y:S01]  /*0ff0*/  LOP3.LUT R0, R21, 0x7ffffff0, RZ, 0xc0, !PT ;  /* 0x7ffffff015007812 */ /* 0x000fe200078ec0ff */
[----:B------:R-:W-:-:S04]  /*1000*/  VIADD R24, R1, 0x20 ;  /* 0x0000002001187836 */ /* 0x000fc80000000000 */
[----:B------:R-:W-:Y:S01]  /*1010*/  IMAD.MOV R20, RZ, RZ, -R0 ;  /* 0x000000ffff147224 */ /* 0x000fe200078e0a00 */
[----:B0-----:R-:W-:-:S04]  /*1020*/  UIADD3 UR4, UP0, UPT, UR4, 0x20, URZ ;  /* 0x0000002004047890 */ /* 0x001fc8000ff1e0ff */
[----:B------:R-:W-:Y:S02]  /*1030*/  UIADD3.X UR5, UPT, UPT, URZ, UR5, URZ, UP0, !UPT ;  /* 0x00000005ff057290 */ /* 0x000fe400087fe4ff */
[----:B------:R-:W-:-:S04]  /*1040*/  IMAD.U32 R22, RZ, RZ, UR4 ;  /* 0x00000004ff167e24 */ /* 0x000fc8000f8e00ff */
[----:B------:R-:W-:-:S07]  /*1050*/  IMAD.U32 R23, RZ, RZ, UR5 ;  /* 0x00000005ff177e24 */ /* 0x000fce000f8e00ff */
.L_x_10:
[----:B0-----:R-:W2:Y:S04]  /*1060*/  LDL.64 R2, [R24+-0x20] ;  /* 0xffffe00018027983 */ /* 0x001ea80000100a00 */
[----:B------:R-:W3:Y:S04]  /*1070*/  LDL.64 R4, [R24+-0x18] ;  /* 0xffffe80018047983 */ /* 0x000ee80000100a00 */
[----:B------:R-:W4:Y:S04]  /*1080*/  LDL.64 R6, [R24+-0x10] ;  /* 0xfffff00018067983 */ /* 0x000f280000100a00 */
[----:B------:R-:W5:Y:S04]  /*1090*/  LDL.64 R8, [R24+-0x8] ;  /* 0xfffff80018087983 */ /* 0x000f680000100a00 */
[----:B------:R-:W5:Y:S04]  /*10a0*/  LDL.64 R10, [R24] ;  /* 0x00000000180a7983 */ /* 0x000f680000100a00 */
[----:B------:R-:W5:Y:S04]  /*10b0*/  LDL.64 R12, [R24+0x8] ;  /* 0x00000800180c7983 */ /* 0x000f680000100a00 */
[----:B------:R-:W5:Y:S04]  /*10c0*/  LDL.64 R14, [R24+0x10] ;  /* 0x00001000180e7983 */ /* 0x000f680000100a00 */
[----:B------:R0:W5:Y:S01]  /*10d0*/  LDL.64 R16, [R24+0x18] ;  /* 0x0000180018107983 */ /* 0x0001620000100a00 */
[----:B------:R-:W-:-:S02]  /*10e0*/  IMAD.MOV.U32 R18, RZ, RZ, R22 ;  /* 0x000000ffff127224 */ /* 0x000fc400078e0016 */
[----:B------:R-:W-:Y:S02]  /*10f0*/  IMAD.MOV.U32 R19, RZ, RZ, R23 ;  /* 0x000000ffff137224 */ /* 0x000fe400078e0017 */
[----:B------:R-:W-:Y:S01]  /*1100*/  VIADD R20, R20, 0x10 ;  /* 0x0000001014147836 */ /* 0x000fe20000000000 */
[----:B------:R-:W-:Y:S01]  /*1110*/  IADD3 R22, P2, PT, R18, 0x40, RZ ;  /* 0x0000004012167810 */ /* 0x000fe20007f5e0ff */
[----:B0-----:R-:W-:-:S03]  /*1120*/  VIADD R24, R24, 0x40 ;  /* 0x0000004018187836 */ /* 0x001fc60000000000 */
[----:B------:R-:W-:Y:S01]  /*1130*/  ISETP.NE.AND P1, PT, R20, RZ, PT ;  /* 0x000000ff1400720c */ /* 0x000fe20003f25270 */
[----:B------:R-:W-:Y:S01]  /*1140*/  IMAD.X R23, RZ, RZ, R19, P2 ;  /* 0x000000ffff177224 */ /* 0x000fe200010e0613 */
[----:B--2---:R0:W-:Y:S04]  /*1150*/  STG.E desc[UR6][R18.64+-0x20], R2 ;  /* 0xffffe00212007986 */ /* 0x0041e8000c101906 */
[----:B------:R0:W-:Y:S04]  /*1160*/  STG.E desc[UR6][R18.64+-0x1c], R3 ;  /* 0xffffe40312007986 */ /* 0x0001e8000c101906 */
[----:B---3--:R0:W-:Y:S04]  /*1170*/  STG.E desc[UR6][R18.64+-0x18], R4 ;  /* 0xffffe80412007986 */ /* 0x0081e8000c101906 */
[----:B------:R0:W-:Y:S04]  /*1180*/  STG.E desc[UR6][R18.64+-0x14], R5 ;  /* 0xffffec0512007986 */ /* 0x0001e8000c101906 */
[----:B----4-:R0:W-:Y:S04]  /*1190*/  STG.E desc[UR6][R18.64+-0x10], R6 ;  /* 0xfffff00612007986 */ /* 0x0101e8000c101906 */
[----:B------:R0:W-:Y:S04]  /*11a0*/  STG.E desc[UR6][R18.64+-0xc], R7 ;  /* 0xfffff40712007986 */ /* 0x0001e8000c101906 */
[----:B-----5:R0:W-:Y:S04]  /*11b0*/  STG.E desc[UR6][R18.64+-0x8], R8 ;  /* 0xfffff80812007986 */ /* 0x0201e8000c101906 */
[----:B------:R0:W-:Y:S04]  /*11c0*/  STG.E desc[UR6][R18.64+-0x4], R9 ;  /* 0xfffffc0912007986 */ /* 0x0001e8000c101906 */
[----:B------:R0:W-:Y:S04]  /*11d0*/  STG.E desc[UR6][R18.64], R10 ;  /* 0x0000000a12007986 */ /* 0x0001e8000c101906 */
[----:B------:R0:W-:Y:S04]  /*11e0*/  STG.E desc[UR6][R18.64+0x4], R11 ;  /* 0x0000040b12007986 */ /* 0x0001e8000c101906 */
[----:B------:R0:W-:Y:S04]  /*11f0*/  STG.E desc[UR6][R18.64+0x8], R12 ;  /* 0x0000080c12007986 */ /* 0x0001e8000c101906 */
[----:B------:R0:W-:Y:S04]  /*1200*/  STG.E desc[UR6][R18.64+0xc], R13 ;  /* 0x00000c0d12007986 */ /* 0x0001e8000c101906 */
[----:B------:R0:W-:Y:S04]  /*1210*/  STG.E desc[UR6][R18.64+0x10], R14 ;  /* 0x0000100e12007986 */ /* 0x0001e8000c101906 */
[----:B------:R0:W-:Y:S04]  /*1220*/  STG.E desc[UR6][R18.64+0x14], R15 ;  /* 0x0000140f12007986 */ /* 0x0001e8000c101906 */
[----:B------:R0:W-:Y:S04]  /*1230*/  STG.E desc[UR6][R18.64+0x18], R16 ;  /* 0x0000181012007986 */ /* 0x0001e8000c101906 */
[----:B------:R0:W-:Y:S01]  /*1240*/  STG.E desc[UR6][R18.64+0x1c], R17 ;  /* 0x00001c1112007986 */ /* 0x0001e2000c101906 */
[----:B------:R-:W-:Y:S05]  /*1250*/  @P1 BRA `(.L_x_10) ;  /* 0xfffffffc00801947 */ /* 0x000fea000383ffff */
.L_x_9:
[----:B------:R-:W-:Y:S05]  /*1260*/  @!P0 EXIT ;  /* 0x000000000000894d */ /* 0x000fea0003800000 */
[----:B------:R-:W-:Y:S02]  /*1270*/  ISETP.GE.U32.AND P0, PT, R25, 0x8, PT ;  /* 0x000000081900780c */ /* 0x000fe40003f06070 */
[----:B0-----:R-:W-:-:S04]  /*1280*/  LOP3.LUT R5, R21, 0x7, RZ, 0xc0, !PT ;  /* 0x0000000715057812 */ /* 0x001fc800078ec0ff */
[----:B------:R-:W-:-:S07]  /*1290*/  ISETP.NE.AND P1, PT, R5, RZ, PT ;  /* 0x000000ff0500720c */ /* 0x000fce0003f25270 */
[----:B------:R-:W-:Y:S06]  /*12a0*/  @!P0 BRA `(.L_x_11) ;  /* 0x0000000000408947 */ /* 0x000fec0003800000 */
[C---:B------:R-:W-:Y:S01]  /*12b0*/  IMAD R4, R0.reuse, 0x4, R1 ;  /* 0x0000000400047824 */ /* 0x040fe200078e0201 */
[----:B------:R-:W0:Y:S04]  /*12c0*/  LDC.64 R2, c[0x0][0x390] ;  /* 0x0000e400ff027b82 */ /* 0x000e280000000a00 */
[----:B------:R-:W2:Y:S04]  /*12d0*/  LDL.64 R6, [R4] ;  /* 0x0000000004067983 */ /* 0x000ea80000100a00 */
[----:B------:R-:W3:Y:S04]  /*12e0*/  LDL.64 R8, [R4+0x8] ;  /* 0x0000080004087983 */ /* 0x000ee80000100a00 */
[----:B------:R-:W4:Y:S04]  /*12f0*/  LDL.64 R10, [R4+0x10] ;  /* 0x00001000040a7983 */ /* 0x000f280000100a00 */
[----:B------:R-:W5:Y:S01]  /*1300*/  LDL.64 R12, [R4+0x18] ;  /* 0x00001800040c7983 */ /* 0x000f620000100a00 */
[----:B0-----:R-:W-:-:S04]  /*1310*/  IMAD.WIDE.U32 R2, R0, 0x4, R2 ;  /* 0x0000000400027825 */ /* 0x001fc800078e0002 */
[----:B------:R-:W-:Y:S01]  /*1320*/  VIADD R0, R0, 0x8 ;  /* 0x0000000800007836 */ /* 0x000fe20000000000 */
[----:B--2---:R0:W-:Y:S04]  /*1330*/  STG.E desc[UR6][R2.64], R6 ;  /* 0x0000000602007986 */ /* 0x0041e8000c101906 */
[----:B------:R0:W-:Y:S04]  /*1340*/  STG.E desc[UR6][R2.64+0x4], R7 ;  /* 0x0000040702007986 */ /* 0x0001e8000c101906 */
[----:B---3--:R0:W-:Y:S04]  /*1350*/  STG.E desc[UR6][R2.64+0x8], R8 ;  /* 0x0000080802007986 */ /* 0x0081e8000c101906 */
[----:B------:R0:W-:Y:S04]  /*1360*/  STG.E desc[UR6][R2.64+0xc], R9 ;  /* 0x00000c0902007986 */ /* 0x0001e8000c101906 */
[----:B----4-:R0:W-:Y:S04]  /*1370*/  STG.E desc[UR6][R2.64+0x10], R10 ;  /* 0x0000100a02007986 */ /* 0x0101e8000c101906 */
[----:B------:R0:W-:Y:S04]  /*1380*/  STG.E desc[UR6][R2.64+0x14], R11 ;  /* 0x0000140b02007986 */ /* 0x0001e8000c101906 */
[----:B-----5:R0:W-:Y:S04]  /*1390*/  STG.E desc[UR6][R2.64+0x18], R12 ;  /* 0x0000180c02007986 */ /* 0x0201e8000c101906 */
[----:B------:R0:W-:Y:S02]  /*13a0*/  STG.E desc[UR6][R2.64+0x1c], R13 ;  /* 0x00001c0d02007986 */ /* 0x0001e4000c101906 */
.L_x_11:
[----:B------:R-:W-:Y:S05]  /*13b0*/  @!P1 EXIT ;  /* 0x000000000000994d */ /* 0x000fea0003800000 */
[----:B------:R-:W-:Y:S02]  /*13c0*/  ISETP.GE.U32.AND P0, PT, R5, 0x4, PT ;  /* 0x000000040500780c */ /* 0x000fe40003f06070 */
[----:B------:R-:W-:-:S04]  /*13d0*/  LOP3.LUT R21, R21, 0x3, RZ, 0xc0, !PT ;  /* 0x0000000315157812 */ /* 0x000fc800078ec0ff */
[----:B------:R-:W-:-:S07]  /*13e0*/  ISETP.NE.AND P1, PT, R21, RZ, PT ;  /* 0x000000ff1500720c */ /* 0x000fce0003f25270 */
[----:B------:R-:W-:Y:S06]  /*13f0*/  @!P0 BRA `(.L_x_12) ;  /* 0x0000000000288947 */ /* 0x000fec0003800000 */
[C---:B------:R-:W-:Y:S01]  /*1400*/  IMAD R4, R0.reuse, 0x4, R1 ;  /* 0x0000000400047824 */ /* 0x040fe200078e0201 */
[----:B0-----:R-:W0:Y:S04]  /*1410*/  LDC.64 R2, c[0x0][0x390] ;  /* 0x0000e400ff027b82 */ /* 0x001e280000000a00 */
[----:B------:R-:W2:Y:S04]  /*1420*/  LDL.64 R6, [R4] ;  /* 0x0000000004067983 */ /* 0x000ea80000100a00 */
[----:B------:R-:W3:Y:S01]  /*1430*/  LDL.64 R8, [R4+0x8] ;  /* 0x0000080004087983 */ /* 0x000ee20000100a00 */
[----:B0-----:R-:W-:-:S04]  /*1440*/  IMAD.WIDE.U32 R2, R0, 0x4, R2 ;  /* 0x0000000400027825 */ /* 0x001fc800078e0002 */
[----:B------:R-:W-:Y:S01]  /*1450*/  VIADD R0, R0, 0x4 ;  /* 0x0000000400007836 */ /* 0x000fe20000000000 */
[----:B--2---:R1:W-:Y:S04]  /*1460*/  STG.E desc[UR6][R2.64], R6 ;  /* 0x0000000602007986 */ /* 0x0043e8000c101906 */
[----:B------:R1:W-:Y:S04]  /*1470*/  STG.E desc[UR6][R2.64+0x4], R7 ;  /* 0x0000040702007986 */ /* 0x0003e8000c101906 */
[----:B---3--:R1:W-:Y:S04]  /*1480*/  STG.E desc[UR6][R2.64+0x8], R8 ;  /* 0x0000080802007986 */ /* 0x0083e8000c101906 */
[----:B------:R1:W-:Y:S02]  /*1490*/  STG.E desc[UR6][R2.64+0xc], R9 ;  /* 0x00000c0902007986 */ /* 0x0003e4000c101906 */
.L_x_12:
[----:B------:R-:W-:Y:S05]  /*14a0*/  @!P1 EXIT ;  /* 0x000000000000994d */ /* 0x000fea0003800000 */
[----:B01----:R-:W0:Y:S01]  /*14b0*/  LDC.64 R2, c[0x0][0x390] ;  /* 0x0000e400ff027b82 */ /* 0x003e220000000a00 */
[C---:B------:R-:W-:Y:S02]  /*14c0*/  IMAD R4, R0.reuse, 0x4, R1 ;  /* 0x0000000400047824 */ /* 0x040fe400078e0201 */
[----:B0-----:R-:W-:-:S04]  /*14d0*/  IMAD.WIDE.U32 R2, R0, 0x4, R2 ;  /* 0x0000000400027825 */ /* 0x001fc800078e0002 */
[----:B------:R-:W-:-:S07]  /*14e0*/  IMAD.MOV R0, RZ, RZ, -R21 ;  /* 0x000000ffff007224 */ /* 0x000fce00078e0a15 */
.L_x_13:
[----:B------:R0:W2:Y:S01]  /*14f0*/  LDL R5, [R4] ;  /* 0x0000000004057983 */ /* 0x0000a20000100800 */
[----:B------:R-:W-:-:S05]  /*1500*/  VIADD R0, R0, 0x1 ;  /* 0x0000000100007836 */ /* 0x000fca0000000000 */
[----:B------:R-:W-:Y:S01]  /*1510*/  ISETP.NE.AND P0, PT, R0, RZ, PT ;  /* 0x000000ff0000720c */ /* 0x000fe20003f05270 */
[----:B0-----:R-:W-:Y:S01]  /*1520*/  VIADD R4, R4, 0x4 ;  /* 0x0000000404047836 */ /* 0x001fe20000000000 */
[----:B--2---:R0:W-:Y:S02]  /*1530*/  STG.E desc[UR6][R2.64], R5 ;  /* 0x0000000502007986 */ /* 0x0041e4000c101906 */
[----:B0-----:R-:W-:-:S05]  /*1540*/  IADD3 R2, P1, PT, R2, 0x4, RZ ;  /* 0x0000000402027810 */ /* 0x001fca0007f3e0ff */
[----:B------:R-:W-:-:S04]  /*1550*/  IMAD.X R3, RZ, RZ, R3, P1 ;  /* 0x000000ffff037224 */ /* 0x000fc800008e0603 */
[----:B------:R-:W-:Y:S05]  /*1560*/  @P0 BRA `(.L_x_13) ;  /* 0xfffffffc00e00947 */ /* 0x000fea000383ffff */
[----:B------:R-:W-:Y:S05]  /*1570*/  EXIT ;  /* 0x000000000000794d */ /* 0x000fea0003800000 */
.L_x_14:
[----:B------:R-:W-:-:S00]  /*1580*/  BRA `(.L_x_14) ;  /* 0xfffffffc00fc7947 */ /* 0x000fc0000383ffff */
[----:B------:R-:W-:-:S00]  /*1590*/  NOP ;  /* 0x0000000000007918 */ /* 0x000fc00000000000 */
        /* <DEDUP_REMOVED lines=14> */
.L_x_15:


//--------------------- .nv.shared.reserved.0     --------------------------
	.section	.nv.shared.reserved.0,"aw",@nobits
	.weak		__nv_reservedSMEM_offset_0_alias
	.size		__nv_reservedSMEM_offset_0_alias, 0, 64
	.other		__nv_reservedSMEM_offset_0_alias,@"STO_CUDA_RESERVED_SHARED STV_DEFAULT"
__nv_reservedSMEM_offset_0_alias:
	.zero		0
	.zero		64


//--------------------- .nv.constant0._Z22bruteForceStage3KerneljtiPiS_ --------------------------
	.section	.nv.constant0._Z22bruteForceStage3KerneljtiPiS_,"a",@progbits
	.sectionflags	@""
	.align	4
.nv.constant0._Z22bruteForceStage3KerneljtiPiS_:
	.zero		928


//--------------------- SYMBOLS --------------------------

	.type		.nv.reservedSmem.offset0,@object
	.size		.nv.reservedSmem.offset0,0x4
